//
// Generated by NVIDIA NVVM Compiler
//
// Compiler Build ID: CL-36424714
// Cuda compilation tools, release 13.0, V13.0.88
// Based on NVVM 20.0.0
//

.version 9.0
.target sm_100
.address_size 64

	// .globl	mc_integration_normal_kernel
.func  (.param .b64 func_retval0) __internal_accurate_pow
(
	.param .b64 __internal_accurate_pow_param_0
)
;
.global .align 4 .b8 precalc_xorwow_matrix[102400];
.global .align 4 .b8 precalc_xorwow_offset_matrix[102400];
.global .align 4 .b8 mrg32k3aM1[2304];
.global .align 4 .b8 mrg32k3aM2[2304];
.global .align 4 .b8 mrg32k3aM1SubSeq[2016];
.global .align 4 .b8 mrg32k3aM2SubSeq[2016];
.global .align 4 .b8 mrg32k3aM1Seq[2304];
.global .align 4 .b8 mrg32k3aM2Seq[2304];
.const .align 8 .b8 __cr_lgamma_table[72];
.const .align 4 .u32 seed_a = 1234;
.const .align 4 .u32 seed_b = 1423;
.const .align 4 .u32 seed_c = 1842;

.visible .entry mc_integration_normal_kernel(
	.param .u64 .ptr .align 1 mc_integration_normal_kernel_param_0,
	.param .u32 mc_integration_normal_kernel_param_1,
	.param .u32 mc_integration_normal_kernel_param_2,
	.param .f32 mc_integration_normal_kernel_param_3,
	.param .f32 mc_integration_normal_kernel_param_4
)
{
	.local .align 8 .b8 	__local_depot0[48];
	.reg .b64 	%SP;
	.reg .b64 	%SPL;
	.reg .pred 	%p<79>;
	.reg .b32 	%r<1246>;
	.reg .b32 	%f<24>;
	.reg .b64 	%rd<29>;
	.reg .b64 	%fd<21>;

	mov.u64 	%SPL, __local_depot0;
	ld.param.u64 	%rd11, [mc_integration_normal_kernel_param_0];
	ld.param.u32 	%r549, [mc_integration_normal_kernel_param_2];
	ld.param.f32 	%f3, [mc_integration_normal_kernel_param_3];
	ld.param.f32 	%f4, [mc_integration_normal_kernel_param_4];
	cvta.to.global.u64 	%rd1, %rd11;
	mov.u32 	%r550, %ctaid.x;
	mov.u32 	%r551, %ctaid.y;
	mov.u32 	%r552, %nctaid.x;
	mad.lo.s32 	%r553, %r551, %r552, %r550;
	mov.u32 	%r554, %ntid.x;
	mov.u32 	%r555, %ntid.y;
	mov.u32 	%r556, %ntid.z;
	mov.u32 	%r557, %tid.z;
	mov.u32 	%r558, %tid.y;
	mov.u32 	%r559, %tid.x;
	mad.lo.s32 	%r560, %r553, %r556, %r557;
	mad.lo.s32 	%r561, %r560, %r555, %r558;
	mad.lo.s32 	%r1, %r561, %r554, %r559;
	setp.ge.s32 	%p1, %r1, %r549;
	@%p1 bra 	$L__BB0_126;
	add.u64 	%rd2, %SPL, 0;
	ld.const.u32 	%r562, [seed_a];
	ld.const.u32 	%r563, [seed_b];
	mad.lo.s32 	%r564, %r563, %r1, %r562;
	ld.const.u32 	%r2, [seed_c];
	xor.b32  	%r565, %r564, -1429050551;
	mul.lo.s32 	%r566, %r565, 1099087573;
	setp.gt.s32 	%p2, %r564, -1;
	selp.b32 	%r567, -644748465, -1947113066, %p2;
	add.s32 	%r568, %r567, %r566;
	add.s32 	%r3, %r568, 6615241;
	add.s32 	%r980, %r566, 123456789;
	st.local.v2.u32 	[%rd2], {%r3, %r980};
	xor.b32  	%r979, %r566, 362436069;
	add.s32 	%r569, %r567, 521288629;
	st.local.v2.u32 	[%rd2+8], {%r979, %r569};
	xor.b32  	%r570, %r567, 88675123;
	add.s32 	%r976, %r566, 5783321;
	st.local.v2.u32 	[%rd2+16], {%r570, %r976};
	setp.eq.s32 	%p3, %r2, 0;
	@%p3 bra 	$L__BB0_116;
	cvt.s64.s32 	%rd28, %r2;
	mov.b32 	%r963, 0;
	mov.u64 	%rd14, precalc_xorwow_matrix;
$L__BB0_3:
	mov.u64 	%rd4, %rd28;
	and.b64  	%rd5, %rd4, 3;
	setp.eq.s64 	%p4, %rd5, 0;
	@%p4 bra 	$L__BB0_115;
	mul.wide.u32 	%rd13, %r963, 3200;
	add.s64 	%rd6, %rd14, %rd13;
	mov.b32 	%r976, 0;
	mov.u32 	%r977, %r976;
	mov.u32 	%r978, %r976;
	mov.u32 	%r979, %r976;
	mov.u32 	%r980, %r976;
	mov.u32 	%r969, %r976;
$L__BB0_5:
	mul.wide.u32 	%rd15, %r969, 4;
	add.s64 	%rd16, %rd2, %rd15;
	ld.local.u32 	%r17, [%rd16+4];
	shl.b32 	%r18, %r969, 5;
	mov.b32 	%r975, 0;
$L__BB0_6:
	.pragma "nounroll";
	shr.u32 	%r574, %r17, %r975;
	and.b32  	%r575, %r574, 1;
	setp.eq.b32 	%p5, %r575, 1;
	not.pred 	%p6, %p5;
	add.s32 	%r576, %r18, %r975;
	mul.lo.s32 	%r577, %r576, 5;
	mul.wide.u32 	%rd17, %r577, 4;
	add.s64 	%rd7, %rd6, %rd17;
	@%p6 bra 	$L__BB0_8;
	ld.global.u32 	%r578, [%rd7];
	xor.b32  	%r980, %r980, %r578;
	ld.global.u32 	%r579, [%rd7+4];
	xor.b32  	%r979, %r979, %r579;
	ld.global.u32 	%r580, [%rd7+8];
	xor.b32  	%r978, %r978, %r580;
	ld.global.u32 	%r581, [%rd7+12];
	xor.b32  	%r977, %r977, %r581;
	ld.global.u32 	%r582, [%rd7+16];
	xor.b32  	%r976, %r976, %r582;
$L__BB0_8:
	and.b32  	%r584, %r574, 2;
	setp.eq.s32 	%p7, %r584, 0;
	@%p7 bra 	$L__BB0_10;
	ld.global.u32 	%r585, [%rd7+20];
	xor.b32  	%r980, %r980, %r585;
	ld.global.u32 	%r586, [%rd7+24];
	xor.b32  	%r979, %r979, %r586;
	ld.global.u32 	%r587, [%rd7+28];
	xor.b32  	%r978, %r978, %r587;
	ld.global.u32 	%r588, [%rd7+32];
	xor.b32  	%r977, %r977, %r588;
	ld.global.u32 	%r589, [%rd7+36];
	xor.b32  	%r976, %r976, %r589;
$L__BB0_10:
	and.b32  	%r591, %r574, 4;
	setp.eq.s32 	%p8, %r591, 0;
	@%p8 bra 	$L__BB0_12;
	ld.global.u32 	%r592, [%rd7+40];
	xor.b32  	%r980, %r980, %r592;
	ld.global.u32 	%r593, [%rd7+44];
	xor.b32  	%r979, %r979, %r593;
	ld.global.u32 	%r594, [%rd7+48];
	xor.b32  	%r978, %r978, %r594;
	ld.global.u32 	%r595, [%rd7+52];
	xor.b32  	%r977, %r977, %r595;
	ld.global.u32 	%r596, [%rd7+56];
	xor.b32  	%r976, %r976, %r596;
$L__BB0_12:
	and.b32  	%r598, %r574, 8;
	setp.eq.s32 	%p9, %r598, 0;
	@%p9 bra 	$L__BB0_14;
	ld.global.u32 	%r599, [%rd7+60];
	xor.b32  	%r980, %r980, %r599;
	ld.global.u32 	%r600, [%rd7+64];
	xor.b32  	%r979, %r979, %r600;
	ld.global.u32 	%r601, [%rd7+68];
	xor.b32  	%r978, %r978, %r601;
	ld.global.u32 	%r602, [%rd7+72];
	xor.b32  	%r977, %r977, %r602;
	ld.global.u32 	%r603, [%rd7+76];
	xor.b32  	%r976, %r976, %r603;
$L__BB0_14:
	and.b32  	%r605, %r574, 16;
	setp.eq.s32 	%p10, %r605, 0;
	@%p10 bra 	$L__BB0_16;
	ld.global.u32 	%r606, [%rd7+80];
	xor.b32  	%r980, %r980, %r606;
	ld.global.u32 	%r607, [%rd7+84];
	xor.b32  	%r979, %r979, %r607;
	ld.global.u32 	%r608, [%rd7+88];
	xor.b32  	%r978, %r978, %r608;
	ld.global.u32 	%r609, [%rd7+92];
	xor.b32  	%r977, %r977, %r609;
	ld.global.u32 	%r610, [%rd7+96];
	xor.b32  	%r976, %r976, %r610;
$L__BB0_16:
	and.b32  	%r612, %r574, 32;
	setp.eq.s32 	%p11, %r612, 0;
	@%p11 bra 	$L__BB0_18;
	ld.global.u32 	%r613, [%rd7+100];
	xor.b32  	%r980, %r980, %r613;
	ld.global.u32 	%r614, [%rd7+104];
	xor.b32  	%r979, %r979, %r614;
	ld.global.u32 	%r615, [%rd7+108];
	xor.b32  	%r978, %r978, %r615;
	ld.global.u32 	%r616, [%rd7+112];
	xor.b32  	%r977, %r977, %r616;
	ld.global.u32 	%r617, [%rd7+116];
	xor.b32  	%r976, %r976, %r617;
$L__BB0_18:
	and.b32  	%r619, %r574, 64;
	setp.eq.s32 	%p12, %r619, 0;
	@%p12 bra 	$L__BB0_20;
	ld.global.u32 	%r620, [%rd7+120];
	xor.b32  	%r980, %r980, %r620;
	ld.global.u32 	%r621, [%rd7+124];
	xor.b32  	%r979, %r979, %r621;
	ld.global.u32 	%r622, [%rd7+128];
	xor.b32  	%r978, %r978, %r622;
	ld.global.u32 	%r623, [%rd7+132];
	xor.b32  	%r977, %r977, %r623;
	ld.global.u32 	%r624, [%rd7+136];
	xor.b32  	%r976, %r976, %r624;
$L__BB0_20:
	and.b32  	%r626, %r574, 128;
	setp.eq.s32 	%p13, %r626, 0;
	@%p13 bra 	$L__BB0_22;
	ld.global.u32 	%r627, [%rd7+140];
	xor.b32  	%r980, %r980, %r627;
	ld.global.u32 	%r628, [%rd7+144];
	xor.b32  	%r979, %r979, %r628;
	ld.global.u32 	%r629, [%rd7+148];
	xor.b32  	%r978, %r978, %r629;
	ld.global.u32 	%r630, [%rd7+152];
	xor.b32  	%r977, %r977, %r630;
	ld.global.u32 	%r631, [%rd7+156];
	xor.b32  	%r976, %r976, %r631;
$L__BB0_22:
	and.b32  	%r633, %r574, 256;
	setp.eq.s32 	%p14, %r633, 0;
	@%p14 bra 	$L__BB0_24;
	ld.global.u32 	%r634, [%rd7+160];
	xor.b32  	%r980, %r980, %r634;
	ld.global.u32 	%r635, [%rd7+164];
	xor.b32  	%r979, %r979, %r635;
	ld.global.u32 	%r636, [%rd7+168];
	xor.b32  	%r978, %r978, %r636;
	ld.global.u32 	%r637, [%rd7+172];
	xor.b32  	%r977, %r977, %r637;
	ld.global.u32 	%r638, [%rd7+176];
	xor.b32  	%r976, %r976, %r638;
$L__BB0_24:
	and.b32  	%r640, %r574, 512;
	setp.eq.s32 	%p15, %r640, 0;
	@%p15 bra 	$L__BB0_26;
	ld.global.u32 	%r641, [%rd7+180];
	xor.b32  	%r980, %r980, %r641;
	ld.global.u32 	%r642, [%rd7+184];
	xor.b32  	%r979, %r979, %r642;
	ld.global.u32 	%r643, [%rd7+188];
	xor.b32  	%r978, %r978, %r643;
	ld.global.u32 	%r644, [%rd7+192];
	xor.b32  	%r977, %r977, %r644;
	ld.global.u32 	%r645, [%rd7+196];
	xor.b32  	%r976, %r976, %r645;
$L__BB0_26:
	and.b32  	%r647, %r574, 1024;
	setp.eq.s32 	%p16, %r647, 0;
	@%p16 bra 	$L__BB0_28;
	ld.global.u32 	%r648, [%rd7+200];
	xor.b32  	%r980, %r980, %r648;
	ld.global.u32 	%r649, [%rd7+204];
	xor.b32  	%r979, %r979, %r649;
	ld.global.u32 	%r650, [%rd7+208];
	xor.b32  	%r978, %r978, %r650;
	ld.global.u32 	%r651, [%rd7+212];
	xor.b32  	%r977, %r977, %r651;
	ld.global.u32 	%r652, [%rd7+216];
	xor.b32  	%r976, %r976, %r652;
$L__BB0_28:
	and.b32  	%r654, %r574, 2048;
	setp.eq.s32 	%p17, %r654, 0;
	@%p17 bra 	$L__BB0_30;
	ld.global.u32 	%r655, [%rd7+220];
	xor.b32  	%r980, %r980, %r655;
	ld.global.u32 	%r656, [%rd7+224];
	xor.b32  	%r979, %r979, %r656;
	ld.global.u32 	%r657, [%rd7+228];
	xor.b32  	%r978, %r978, %r657;
	ld.global.u32 	%r658, [%rd7+232];
	xor.b32  	%r977, %r977, %r658;
	ld.global.u32 	%r659, [%rd7+236];
	xor.b32  	%r976, %r976, %r659;
$L__BB0_30:
	and.b32  	%r661, %r574, 4096;
	setp.eq.s32 	%p18, %r661, 0;
	@%p18 bra 	$L__BB0_32;
	ld.global.u32 	%r662, [%rd7+240];
	xor.b32  	%r980, %r980, %r662;
	ld.global.u32 	%r663, [%rd7+244];
	xor.b32  	%r979, %r979, %r663;
	ld.global.u32 	%r664, [%rd7+248];
	xor.b32  	%r978, %r978, %r664;
	ld.global.u32 	%r665, [%rd7+252];
	xor.b32  	%r977, %r977, %r665;
	ld.global.u32 	%r666, [%rd7+256];
	xor.b32  	%r976, %r976, %r666;
$L__BB0_32:
	and.b32  	%r668, %r574, 8192;
	setp.eq.s32 	%p19, %r668, 0;
	@%p19 bra 	$L__BB0_34;
	ld.global.u32 	%r669, [%rd7+260];
	xor.b32  	%r980, %r980, %r669;
	ld.global.u32 	%r670, [%rd7+264];
	xor.b32  	%r979, %r979, %r670;
	ld.global.u32 	%r671, [%rd7+268];
	xor.b32  	%r978, %r978, %r671;
	ld.global.u32 	%r672, [%rd7+272];
	xor.b32  	%r977, %r977, %r672;
	ld.global.u32 	%r673, [%rd7+276];
	xor.b32  	%r976, %r976, %r673;
$L__BB0_34:
	and.b32  	%r675, %r574, 16384;
	setp.eq.s32 	%p20, %r675, 0;
	@%p20 bra 	$L__BB0_36;
	ld.global.u32 	%r676, [%rd7+280];
	xor.b32  	%r980, %r980, %r676;
	ld.global.u32 	%r677, [%rd7+284];
	xor.b32  	%r979, %r979, %r677;
	ld.global.u32 	%r678, [%rd7+288];
	xor.b32  	%r978, %r978, %r678;
	ld.global.u32 	%r679, [%rd7+292];
	xor.b32  	%r977, %r977, %r679;
	ld.global.u32 	%r680, [%rd7+296];
	xor.b32  	%r976, %r976, %r680;
$L__BB0_36:
	and.b32  	%r682, %r574, 32768;
	setp.eq.s32 	%p21, %r682, 0;
	@%p21 bra 	$L__BB0_38;
	ld.global.u32 	%r683, [%rd7+300];
	xor.b32  	%r980, %r980, %r683;
	ld.global.u32 	%r684, [%rd7+304];
	xor.b32  	%r979, %r979, %r684;
	ld.global.u32 	%r685, [%rd7+308];
	xor.b32  	%r978, %r978, %r685;
	ld.global.u32 	%r686, [%rd7+312];
	xor.b32  	%r977, %r977, %r686;
	ld.global.u32 	%r687, [%rd7+316];
	xor.b32  	%r976, %r976, %r687;
$L__BB0_38:
	add.s32 	%r975, %r975, 16;
	setp.ne.s32 	%p22, %r975, 32;
	@%p22 bra 	$L__BB0_6;
	mad.lo.s32 	%r688, %r969, -31, %r18;
	add.s32 	%r969, %r688, 1;
	setp.ne.s32 	%p23, %r969, 5;
	@%p23 bra 	$L__BB0_5;
	st.local.u32 	[%rd2+4], %r980;
	st.local.v2.u32 	[%rd2+8], {%r979, %r978};
	st.local.v2.u32 	[%rd2+16], {%r977, %r976};
	setp.eq.s64 	%p24, %rd5, 1;
	@%p24 bra 	$L__BB0_115;
	mov.b32 	%r976, 0;
	mov.u32 	%r1069, %r976;
	mov.u32 	%r1070, %r976;
	mov.u32 	%r979, %r976;
	mov.u32 	%r980, %r976;
	mov.u32 	%r1061, %r976;
$L__BB0_42:
	mul.wide.u32 	%rd18, %r1061, 4;
	add.s64 	%rd19, %rd2, %rd18;
	ld.local.u32 	%r193, [%rd19+4];
	shl.b32 	%r194, %r1061, 5;
	mov.b32 	%r1067, 0;
$L__BB0_43:
	.pragma "nounroll";
	shr.u32 	%r691, %r193, %r1067;
	and.b32  	%r692, %r691, 1;
	setp.eq.b32 	%p25, %r692, 1;
	not.pred 	%p26, %p25;
	add.s32 	%r693, %r194, %r1067;
	mul.lo.s32 	%r694, %r693, 5;
	mul.wide.u32 	%rd20, %r694, 4;
	add.s64 	%rd8, %rd6, %rd20;
	@%p26 bra 	$L__BB0_45;
	ld.global.u32 	%r695, [%rd8];
	xor.b32  	%r980, %r980, %r695;
	ld.global.u32 	%r696, [%rd8+4];
	xor.b32  	%r979, %r979, %r696;
	ld.global.u32 	%r697, [%rd8+8];
	xor.b32  	%r1070, %r1070, %r697;
	ld.global.u32 	%r698, [%rd8+12];
	xor.b32  	%r1069, %r1069, %r698;
	ld.global.u32 	%r699, [%rd8+16];
	xor.b32  	%r976, %r976, %r699;
$L__BB0_45:
	and.b32  	%r701, %r691, 2;
	setp.eq.s32 	%p27, %r701, 0;
	@%p27 bra 	$L__BB0_47;
	ld.global.u32 	%r702, [%rd8+20];
	xor.b32  	%r980, %r980, %r702;
	ld.global.u32 	%r703, [%rd8+24];
	xor.b32  	%r979, %r979, %r703;
	ld.global.u32 	%r704, [%rd8+28];
	xor.b32  	%r1070, %r1070, %r704;
	ld.global.u32 	%r705, [%rd8+32];
	xor.b32  	%r1069, %r1069, %r705;
	ld.global.u32 	%r706, [%rd8+36];
	xor.b32  	%r976, %r976, %r706;
$L__BB0_47:
	and.b32  	%r708, %r691, 4;
	setp.eq.s32 	%p28, %r708, 0;
	@%p28 bra 	$L__BB0_49;
	ld.global.u32 	%r709, [%rd8+40];
	xor.b32  	%r980, %r980, %r709;
	ld.global.u32 	%r710, [%rd8+44];
	xor.b32  	%r979, %r979, %r710;
	ld.global.u32 	%r711, [%rd8+48];
	xor.b32  	%r1070, %r1070, %r711;
	ld.global.u32 	%r712, [%rd8+52];
	xor.b32  	%r1069, %r1069, %r712;
	ld.global.u32 	%r713, [%rd8+56];
	xor.b32  	%r976, %r976, %r713;
$L__BB0_49:
	and.b32  	%r715, %r691, 8;
	setp.eq.s32 	%p29, %r715, 0;
	@%p29 bra 	$L__BB0_51;
	ld.global.u32 	%r716, [%rd8+60];
	xor.b32  	%r980, %r980, %r716;
	ld.global.u32 	%r717, [%rd8+64];
	xor.b32  	%r979, %r979, %r717;
	ld.global.u32 	%r718, [%rd8+68];
	xor.b32  	%r1070, %r1070, %r718;
	ld.global.u32 	%r719, [%rd8+72];
	xor.b32  	%r1069, %r1069, %r719;
	ld.global.u32 	%r720, [%rd8+76];
	xor.b32  	%r976, %r976, %r720;
$L__BB0_51:
	and.b32  	%r722, %r691, 16;
	setp.eq.s32 	%p30, %r722, 0;
	@%p30 bra 	$L__BB0_53;
	ld.global.u32 	%r723, [%rd8+80];
	xor.b32  	%r980, %r980, %r723;
	ld.global.u32 	%r724, [%rd8+84];
	xor.b32  	%r979, %r979, %r724;
	ld.global.u32 	%r725, [%rd8+88];
	xor.b32  	%r1070, %r1070, %r725;
	ld.global.u32 	%r726, [%rd8+92];
	xor.b32  	%r1069, %r1069, %r726;
	ld.global.u32 	%r727, [%rd8+96];
	xor.b32  	%r976, %r976, %r727;
$L__BB0_53:
	and.b32  	%r729, %r691, 32;
	setp.eq.s32 	%p31, %r729, 0;
	@%p31 bra 	$L__BB0_55;
	ld.global.u32 	%r730, [%rd8+100];
	xor.b32  	%r980, %r980, %r730;
	ld.global.u32 	%r731, [%rd8+104];
	xor.b32  	%r979, %r979, %r731;
	ld.global.u32 	%r732, [%rd8+108];
	xor.b32  	%r1070, %r1070, %r732;
	ld.global.u32 	%r733, [%rd8+112];
	xor.b32  	%r1069, %r1069, %r733;
	ld.global.u32 	%r734, [%rd8+116];
	xor.b32  	%r976, %r976, %r734;
$L__BB0_55:
	and.b32  	%r736, %r691, 64;
	setp.eq.s32 	%p32, %r736, 0;
	@%p32 bra 	$L__BB0_57;
	ld.global.u32 	%r737, [%rd8+120];
	xor.b32  	%r980, %r980, %r737;
	ld.global.u32 	%r738, [%rd8+124];
	xor.b32  	%r979, %r979, %r738;
	ld.global.u32 	%r739, [%rd8+128];
	xor.b32  	%r1070, %r1070, %r739;
	ld.global.u32 	%r740, [%rd8+132];
	xor.b32  	%r1069, %r1069, %r740;
	ld.global.u32 	%r741, [%rd8+136];
	xor.b32  	%r976, %r976, %r741;
$L__BB0_57:
	and.b32  	%r743, %r691, 128;
	setp.eq.s32 	%p33, %r743, 0;
	@%p33 bra 	$L__BB0_59;
	ld.global.u32 	%r744, [%rd8+140];
	xor.b32  	%r980, %r980, %r744;
	ld.global.u32 	%r745, [%rd8+144];
	xor.b32  	%r979, %r979, %r745;
	ld.global.u32 	%r746, [%rd8+148];
	xor.b32  	%r1070, %r1070, %r746;
	ld.global.u32 	%r747, [%rd8+152];
	xor.b32  	%r1069, %r1069, %r747;
	ld.global.u32 	%r748, [%rd8+156];
	xor.b32  	%r976, %r976, %r748;
$L__BB0_59:
	and.b32  	%r750, %r691, 256;
	setp.eq.s32 	%p34, %r750, 0;
	@%p34 bra 	$L__BB0_61;
	ld.global.u32 	%r751, [%rd8+160];
	xor.b32  	%r980, %r980, %r751;
	ld.global.u32 	%r752, [%rd8+164];
	xor.b32  	%r979, %r979, %r752;
	ld.global.u32 	%r753, [%rd8+168];
	xor.b32  	%r1070, %r1070, %r753;
	ld.global.u32 	%r754, [%rd8+172];
	xor.b32  	%r1069, %r1069, %r754;
	ld.global.u32 	%r755, [%rd8+176];
	xor.b32  	%r976, %r976, %r755;
$L__BB0_61:
	and.b32  	%r757, %r691, 512;
	setp.eq.s32 	%p35, %r757, 0;
	@%p35 bra 	$L__BB0_63;
	ld.global.u32 	%r758, [%rd8+180];
	xor.b32  	%r980, %r980, %r758;
	ld.global.u32 	%r759, [%rd8+184];
	xor.b32  	%r979, %r979, %r759;
	ld.global.u32 	%r760, [%rd8+188];
	xor.b32  	%r1070, %r1070, %r760;
	ld.global.u32 	%r761, [%rd8+192];
	xor.b32  	%r1069, %r1069, %r761;
	ld.global.u32 	%r762, [%rd8+196];
	xor.b32  	%r976, %r976, %r762;
$L__BB0_63:
	and.b32  	%r764, %r691, 1024;
	setp.eq.s32 	%p36, %r764, 0;
	@%p36 bra 	$L__BB0_65;
	ld.global.u32 	%r765, [%rd8+200];
	xor.b32  	%r980, %r980, %r765;
	ld.global.u32 	%r766, [%rd8+204];
	xor.b32  	%r979, %r979, %r766;
	ld.global.u32 	%r767, [%rd8+208];
	xor.b32  	%r1070, %r1070, %r767;
	ld.global.u32 	%r768, [%rd8+212];
	xor.b32  	%r1069, %r1069, %r768;
	ld.global.u32 	%r769, [%rd8+216];
	xor.b32  	%r976, %r976, %r769;
$L__BB0_65:
	and.b32  	%r771, %r691, 2048;
	setp.eq.s32 	%p37, %r771, 0;
	@%p37 bra 	$L__BB0_67;
	ld.global.u32 	%r772, [%rd8+220];
	xor.b32  	%r980, %r980, %r772;
	ld.global.u32 	%r773, [%rd8+224];
	xor.b32  	%r979, %r979, %r773;
	ld.global.u32 	%r774, [%rd8+228];
	xor.b32  	%r1070, %r1070, %r774;
	ld.global.u32 	%r775, [%rd8+232];
	xor.b32  	%r1069, %r1069, %r775;
	ld.global.u32 	%r776, [%rd8+236];
	xor.b32  	%r976, %r976, %r776;
$L__BB0_67:
	and.b32  	%r778, %r691, 4096;
	setp.eq.s32 	%p38, %r778, 0;
	@%p38 bra 	$L__BB0_69;
	ld.global.u32 	%r779, [%rd8+240];
	xor.b32  	%r980, %r980, %r779;
	ld.global.u32 	%r780, [%rd8+244];
	xor.b32  	%r979, %r979, %r780;
	ld.global.u32 	%r781, [%rd8+248];
	xor.b32  	%r1070, %r1070, %r781;
	ld.global.u32 	%r782, [%rd8+252];
	xor.b32  	%r1069, %r1069, %r782;
	ld.global.u32 	%r783, [%rd8+256];
	xor.b32  	%r976, %r976, %r783;
$L__BB0_69:
	and.b32  	%r785, %r691, 8192;
	setp.eq.s32 	%p39, %r785, 0;
	@%p39 bra 	$L__BB0_71;
	ld.global.u32 	%r786, [%rd8+260];
	xor.b32  	%r980, %r980, %r786;
	ld.global.u32 	%r787, [%rd8+264];
	xor.b32  	%r979, %r979, %r787;
	ld.global.u32 	%r788, [%rd8+268];
	xor.b32  	%r1070, %r1070, %r788;
	ld.global.u32 	%r789, [%rd8+272];
	xor.b32  	%r1069, %r1069, %r789;
	ld.global.u32 	%r790, [%rd8+276];
	xor.b32  	%r976, %r976, %r790;
$L__BB0_71:
	and.b32  	%r792, %r691, 16384;
	setp.eq.s32 	%p40, %r792, 0;
	@%p40 bra 	$L__BB0_73;
	ld.global.u32 	%r793, [%rd8+280];
	xor.b32  	%r980, %r980, %r793;
	ld.global.u32 	%r794, [%rd8+284];
	xor.b32  	%r979, %r979, %r794;
	ld.global.u32 	%r795, [%rd8+288];
	xor.b32  	%r1070, %r1070, %r795;
	ld.global.u32 	%r796, [%rd8+292];
	xor.b32  	%r1069, %r1069, %r796;
	ld.global.u32 	%r797, [%rd8+296];
	xor.b32  	%r976, %r976, %r797;
$L__BB0_73:
	and.b32  	%r799, %r691, 32768;
	setp.eq.s32 	%p41, %r799, 0;
	@%p41 bra 	$L__BB0_75;
	ld.global.u32 	%r800, [%rd8+300];
	xor.b32  	%r980, %r980, %r800;
	ld.global.u32 	%r801, [%rd8+304];
	xor.b32  	%r979, %r979, %r801;
	ld.global.u32 	%r802, [%rd8+308];
	xor.b32  	%r1070, %r1070, %r802;
	ld.global.u32 	%r803, [%rd8+312];
	xor.b32  	%r1069, %r1069, %r803;
	ld.global.u32 	%r804, [%rd8+316];
	xor.b32  	%r976, %r976, %r804;
$L__BB0_75:
	add.s32 	%r1067, %r1067, 16;
	setp.ne.s32 	%p42, %r1067, 32;
	@%p42 bra 	$L__BB0_43;
	mad.lo.s32 	%r805, %r1061, -31, %r194;
	add.s32 	%r1061, %r805, 1;
	setp.ne.s32 	%p43, %r1061, 5;
	@%p43 bra 	$L__BB0_42;
	st.local.u32 	[%rd2+4], %r980;
	st.local.v2.u32 	[%rd2+8], {%r979, %r1070};
	st.local.v2.u32 	[%rd2+16], {%r1069, %r976};
	setp.ne.s64 	%p44, %rd5, 3;
	@%p44 bra 	$L__BB0_115;
	mov.b32 	%r976, 0;
	mov.u32 	%r1161, %r976;
	mov.u32 	%r1162, %r976;
	mov.u32 	%r979, %r976;
	mov.u32 	%r980, %r976;
	mov.u32 	%r1153, %r976;
$L__BB0_79:
	mul.wide.u32 	%rd21, %r1153, 4;
	add.s64 	%rd22, %rd2, %rd21;
	ld.local.u32 	%r369, [%rd22+4];
	shl.b32 	%r370, %r1153, 5;
	mov.b32 	%r1159, 0;
$L__BB0_80:
	.pragma "nounroll";
	shr.u32 	%r808, %r369, %r1159;
	and.b32  	%r809, %r808, 1;
	setp.eq.b32 	%p45, %r809, 1;
	not.pred 	%p46, %p45;
	add.s32 	%r810, %r370, %r1159;
	mul.lo.s32 	%r811, %r810, 5;
	mul.wide.u32 	%rd23, %r811, 4;
	add.s64 	%rd9, %rd6, %rd23;
	@%p46 bra 	$L__BB0_82;
	ld.global.u32 	%r812, [%rd9];
	xor.b32  	%r980, %r980, %r812;
	ld.global.u32 	%r813, [%rd9+4];
	xor.b32  	%r979, %r979, %r813;
	ld.global.u32 	%r814, [%rd9+8];
	xor.b32  	%r1162, %r1162, %r814;
	ld.global.u32 	%r815, [%rd9+12];
	xor.b32  	%r1161, %r1161, %r815;
	ld.global.u32 	%r816, [%rd9+16];
	xor.b32  	%r976, %r976, %r816;
$L__BB0_82:
	and.b32  	%r818, %r808, 2;
	setp.eq.s32 	%p47, %r818, 0;
	@%p47 bra 	$L__BB0_84;
	ld.global.u32 	%r819, [%rd9+20];
	xor.b32  	%r980, %r980, %r819;
	ld.global.u32 	%r820, [%rd9+24];
	xor.b32  	%r979, %r979, %r820;
	ld.global.u32 	%r821, [%rd9+28];
	xor.b32  	%r1162, %r1162, %r821;
	ld.global.u32 	%r822, [%rd9+32];
	xor.b32  	%r1161, %r1161, %r822;
	ld.global.u32 	%r823, [%rd9+36];
	xor.b32  	%r976, %r976, %r823;
$L__BB0_84:
	and.b32  	%r825, %r808, 4;
	setp.eq.s32 	%p48, %r825, 0;
	@%p48 bra 	$L__BB0_86;
	ld.global.u32 	%r826, [%rd9+40];
	xor.b32  	%r980, %r980, %r826;
	ld.global.u32 	%r827, [%rd9+44];
	xor.b32  	%r979, %r979, %r827;
	ld.global.u32 	%r828, [%rd9+48];
	xor.b32  	%r1162, %r1162, %r828;
	ld.global.u32 	%r829, [%rd9+52];
	xor.b32  	%r1161, %r1161, %r829;
	ld.global.u32 	%r830, [%rd9+56];
	xor.b32  	%r976, %r976, %r830;
$L__BB0_86:
	and.b32  	%r832, %r808, 8;
	setp.eq.s32 	%p49, %r832, 0;
	@%p49 bra 	$L__BB0_88;
	ld.global.u32 	%r833, [%rd9+60];
	xor.b32  	%r980, %r980, %r833;
	ld.global.u32 	%r834, [%rd9+64];
	xor.b32  	%r979, %r979, %r834;
	ld.global.u32 	%r835, [%rd9+68];
	xor.b32  	%r1162, %r1162, %r835;
	ld.global.u32 	%r836, [%rd9+72];
	xor.b32  	%r1161, %r1161, %r836;
	ld.global.u32 	%r837, [%rd9+76];
	xor.b32  	%r976, %r976, %r837;
$L__BB0_88:
	and.b32  	%r839, %r808, 16;
	setp.eq.s32 	%p50, %r839, 0;
	@%p50 bra 	$L__BB0_90;
	ld.global.u32 	%r840, [%rd9+80];
	xor.b32  	%r980, %r980, %r840;
	ld.global.u32 	%r841, [%rd9+84];
	xor.b32  	%r979, %r979, %r841;
	ld.global.u32 	%r842, [%rd9+88];
	xor.b32  	%r1162, %r1162, %r842;
	ld.global.u32 	%r843, [%rd9+92];
	xor.b32  	%r1161, %r1161, %r843;
	ld.global.u32 	%r844, [%rd9+96];
	xor.b32  	%r976, %r976, %r844;
$L__BB0_90:
	and.b32  	%r846, %r808, 32;
	setp.eq.s32 	%p51, %r846, 0;
	@%p51 bra 	$L__BB0_92;
	ld.global.u32 	%r847, [%rd9+100];
	xor.b32  	%r980, %r980, %r847;
	ld.global.u32 	%r848, [%rd9+104];
	xor.b32  	%r979, %r979, %r848;
	ld.global.u32 	%r849, [%rd9+108];
	xor.b32  	%r1162, %r1162, %r849;
	ld.global.u32 	%r850, [%rd9+112];
	xor.b32  	%r1161, %r1161, %r850;
	ld.global.u32 	%r851, [%rd9+116];
	xor.b32  	%r976, %r976, %r851;
$L__BB0_92:
	and.b32  	%r853, %r808, 64;
	setp.eq.s32 	%p52, %r853, 0;
	@%p52 bra 	$L__BB0_94;
	ld.global.u32 	%r854, [%rd9+120];
	xor.b32  	%r980, %r980, %r854;
	ld.global.u32 	%r855, [%rd9+124];
	xor.b32  	%r979, %r979, %r855;
	ld.global.u32 	%r856, [%rd9+128];
	xor.b32  	%r1162, %r1162, %r856;
	ld.global.u32 	%r857, [%rd9+132];
	xor.b32  	%r1161, %r1161, %r857;
	ld.global.u32 	%r858, [%rd9+136];
	xor.b32  	%r976, %r976, %r858;
$L__BB0_94:
	and.b32  	%r860, %r808, 128;
	setp.eq.s32 	%p53, %r860, 0;
	@%p53 bra 	$L__BB0_96;
	ld.global.u32 	%r861, [%rd9+140];
	xor.b32  	%r980, %r980, %r861;
	ld.global.u32 	%r862, [%rd9+144];
	xor.b32  	%r979, %r979, %r862;
	ld.global.u32 	%r863, [%rd9+148];
	xor.b32  	%r1162, %r1162, %r863;
	ld.global.u32 	%r864, [%rd9+152];
	xor.b32  	%r1161, %r1161, %r864;
	ld.global.u32 	%r865, [%rd9+156];
	xor.b32  	%r976, %r976, %r865;
$L__BB0_96:
	and.b32  	%r867, %r808, 256;
	setp.eq.s32 	%p54, %r867, 0;
	@%p54 bra 	$L__BB0_98;
	ld.global.u32 	%r868, [%rd9+160];
	xor.b32  	%r980, %r980, %r868;
	ld.global.u32 	%r869, [%rd9+164];
	xor.b32  	%r979, %r979, %r869;
	ld.global.u32 	%r870, [%rd9+168];
	xor.b32  	%r1162, %r1162, %r870;
	ld.global.u32 	%r871, [%rd9+172];
	xor.b32  	%r1161, %r1161, %r871;
	ld.global.u32 	%r872, [%rd9+176];
	xor.b32  	%r976, %r976, %r872;
$L__BB0_98:
	and.b32  	%r874, %r808, 512;
	setp.eq.s32 	%p55, %r874, 0;
	@%p55 bra 	$L__BB0_100;
	ld.global.u32 	%r875, [%rd9+180];
	xor.b32  	%r980, %r980, %r875;
	ld.global.u32 	%r876, [%rd9+184];
	xor.b32  	%r979, %r979, %r876;
	ld.global.u32 	%r877, [%rd9+188];
	xor.b32  	%r1162, %r1162, %r877;
	ld.global.u32 	%r878, [%rd9+192];
	xor.b32  	%r1161, %r1161, %r878;
	ld.global.u32 	%r879, [%rd9+196];
	xor.b32  	%r976, %r976, %r879;
$L__BB0_100:
	and.b32  	%r881, %r808, 1024;
	setp.eq.s32 	%p56, %r881, 0;
	@%p56 bra 	$L__BB0_102;
	ld.global.u32 	%r882, [%rd9+200];
	xor.b32  	%r980, %r980, %r882;
	ld.global.u32 	%r883, [%rd9+204];
	xor.b32  	%r979, %r979, %r883;
	ld.global.u32 	%r884, [%rd9+208];
	xor.b32  	%r1162, %r1162, %r884;
	ld.global.u32 	%r885, [%rd9+212];
	xor.b32  	%r1161, %r1161, %r885;
	ld.global.u32 	%r886, [%rd9+216];
	xor.b32  	%r976, %r976, %r886;
$L__BB0_102:
	and.b32  	%r888, %r808, 2048;
	setp.eq.s32 	%p57, %r888, 0;
	@%p57 bra 	$L__BB0_104;
	ld.global.u32 	%r889, [%rd9+220];
	xor.b32  	%r980, %r980, %r889;
	ld.global.u32 	%r890, [%rd9+224];
	xor.b32  	%r979, %r979, %r890;
	ld.global.u32 	%r891, [%rd9+228];
	xor.b32  	%r1162, %r1162, %r891;
	ld.global.u32 	%r892, [%rd9+232];
	xor.b32  	%r1161, %r1161, %r892;
	ld.global.u32 	%r893, [%rd9+236];
	xor.b32  	%r976, %r976, %r893;
$L__BB0_104:
	and.b32  	%r895, %r808, 4096;
	setp.eq.s32 	%p58, %r895, 0;
	@%p58 bra 	$L__BB0_106;
	ld.global.u32 	%r896, [%rd9+240];
	xor.b32  	%r980, %r980, %r896;
	ld.global.u32 	%r897, [%rd9+244];
	xor.b32  	%r979, %r979, %r897;
	ld.global.u32 	%r898, [%rd9+248];
	xor.b32  	%r1162, %r1162, %r898;
	ld.global.u32 	%r899, [%rd9+252];
	xor.b32  	%r1161, %r1161, %r899;
	ld.global.u32 	%r900, [%rd9+256];
	xor.b32  	%r976, %r976, %r900;
$L__BB0_106:
	and.b32  	%r902, %r808, 8192;
	setp.eq.s32 	%p59, %r902, 0;
	@%p59 bra 	$L__BB0_108;
	ld.global.u32 	%r903, [%rd9+260];
	xor.b32  	%r980, %r980, %r903;
	ld.global.u32 	%r904, [%rd9+264];
	xor.b32  	%r979, %r979, %r904;
	ld.global.u32 	%r905, [%rd9+268];
	xor.b32  	%r1162, %r1162, %r905;
	ld.global.u32 	%r906, [%rd9+272];
	xor.b32  	%r1161, %r1161, %r906;
	ld.global.u32 	%r907, [%rd9+276];
	xor.b32  	%r976, %r976, %r907;
$L__BB0_108:
	and.b32  	%r909, %r808, 16384;
	setp.eq.s32 	%p60, %r909, 0;
	@%p60 bra 	$L__BB0_110;
	ld.global.u32 	%r910, [%rd9+280];
	xor.b32  	%r980, %r980, %r910;
	ld.global.u32 	%r911, [%rd9+284];
	xor.b32  	%r979, %r979, %r911;
	ld.global.u32 	%r912, [%rd9+288];
	xor.b32  	%r1162, %r1162, %r912;
	ld.global.u32 	%r913, [%rd9+292];
	xor.b32  	%r1161, %r1161, %r913;
	ld.global.u32 	%r914, [%rd9+296];
	xor.b32  	%r976, %r976, %r914;
$L__BB0_110:
	and.b32  	%r916, %r808, 32768;
	setp.eq.s32 	%p61, %r916, 0;
	@%p61 bra 	$L__BB0_112;
	ld.global.u32 	%r917, [%rd9+300];
	xor.b32  	%r980, %r980, %r917;
	ld.global.u32 	%r918, [%rd9+304];
	xor.b32  	%r979, %r979, %r918;
	ld.global.u32 	%r919, [%rd9+308];
	xor.b32  	%r1162, %r1162, %r919;
	ld.global.u32 	%r920, [%rd9+312];
	xor.b32  	%r1161, %r1161, %r920;
	ld.global.u32 	%r921, [%rd9+316];
	xor.b32  	%r976, %r976, %r921;
$L__BB0_112:
	add.s32 	%r1159, %r1159, 16;
	setp.ne.s32 	%p62, %r1159, 32;
	@%p62 bra 	$L__BB0_80;
	mad.lo.s32 	%r922, %r1153, -31, %r370;
	add.s32 	%r1153, %r922, 1;
	setp.ne.s32 	%p63, %r1153, 5;
	@%p63 bra 	$L__BB0_79;
	st.local.u32 	[%rd2+4], %r980;
	st.local.v2.u32 	[%rd2+8], {%r979, %r1162};
	st.local.v2.u32 	[%rd2+16], {%r1161, %r976};
$L__BB0_115:
	shr.u64 	%rd28, %rd4, 2;
	add.s32 	%r963, %r963, 1;
	setp.gt.u64 	%p64, %rd4, 3;
	@%p64 bra 	$L__BB0_3;
$L__BB0_116:
	sub.f32 	%f5, %f4, %f3;
	shr.u32 	%r923, %r980, 2;
	xor.b32  	%r924, %r923, %r980;
	shl.b32 	%r925, %r976, 4;
	shl.b32 	%r926, %r924, 1;
	xor.b32  	%r927, %r926, %r925;
	xor.b32  	%r928, %r927, %r924;
	xor.b32  	%r929, %r928, %r976;
	add.s32 	%r930, %r3, %r929;
	add.s32 	%r931, %r930, 362437;
	cvt.rn.f32.u32 	%f6, %r931;
	fma.rn.f32 	%f7, %f6, 0f2F800000, 0f2F000000;
	fma.rn.f32 	%f1, %f5, %f7, %f3;
	shr.u32 	%r932, %r979, 2;
	xor.b32  	%r933, %r932, %r979;
	shl.b32 	%r934, %r929, 4;
	shl.b32 	%r935, %r933, 1;
	xor.b32  	%r936, %r935, %r934;
	xor.b32  	%r937, %r936, %r933;
	xor.b32  	%r938, %r937, %r929;
	add.s32 	%r939, %r3, %r938;
	add.s32 	%r940, %r939, 724874;
	cvt.rn.f32.u32 	%f8, %r940;
	fma.rn.f32 	%f2, %f8, 0f2F800000, 0f2F000000;
	cvt.f64.f32 	%fd1, %f1;
	{
	.reg .b32 %temp; 
	mov.b64 	{%temp, %r546}, %fd1;
	}
	mov.f64 	%fd9, 0d4000000000000000;
	{
	.reg .b32 %temp; 
	mov.b64 	{%temp, %r941}, %fd9;
	}
	and.b32  	%r548, %r941, 2146435072;
	setp.eq.s32 	%p65, %r548, 1062207488;
	abs.f64 	%fd2, %fd1;
	{ // callseq 0, 0
	.param .b64 param0;
	st.param.f64 	[param0], %fd2;
	.param .b64 retval0;
	call.uni (retval0), 
	__internal_accurate_pow, 
	(
	param0
	);
	ld.param.f64 	%fd10, [retval0];
	} // callseq 0
	setp.lt.s32 	%p66, %r546, 0;
	neg.f64 	%fd12, %fd10;
	selp.f64 	%fd13, %fd12, %fd10, %p65;
	selp.f64 	%fd20, %fd13, %fd10, %p66;
	setp.neu.f32 	%p67, %f1, 0f00000000;
	@%p67 bra 	$L__BB0_118;
	setp.eq.s32 	%p68, %r548, 1062207488;
	selp.b32 	%r942, %r546, 0, %p68;
	setp.lt.s32 	%p69, %r941, 0;
	or.b32  	%r943, %r942, 2146435072;
	selp.b32 	%r944, %r943, %r942, %p69;
	mov.b32 	%r945, 0;
	mov.b64 	%fd20, {%r945, %r944};
$L__BB0_118:
	add.f64 	%fd14, %fd1, 0d4000000000000000;
	{
	.reg .b32 %temp; 
	mov.b64 	{%temp, %r946}, %fd14;
	}
	and.b32  	%r947, %r946, 2146435072;
	setp.ne.s32 	%p70, %r947, 2146435072;
	@%p70 bra 	$L__BB0_123;
	setp.num.f32 	%p71, %f1, %f1;
	@%p71 bra 	$L__BB0_121;
	mov.f64 	%fd15, 0d4000000000000000;
	add.rn.f64 	%fd20, %fd1, %fd15;
	bra.uni 	$L__BB0_123;
$L__BB0_121:
	setp.neu.f64 	%p72, %fd2, 0d7FF0000000000000;
	@%p72 bra 	$L__BB0_123;
	setp.lt.s32 	%p73, %r546, 0;
	setp.eq.s32 	%p74, %r548, 1062207488;
	setp.lt.s32 	%p75, %r941, 0;
	selp.b32 	%r949, 0, 2146435072, %p75;
	and.b32  	%r950, %r941, 2147483647;
	setp.ne.s32 	%p76, %r950, 1071644672;
	or.b32  	%r951, %r949, -2147483648;
	selp.b32 	%r952, %r951, %r949, %p76;
	selp.b32 	%r953, %r952, %r949, %p74;
	selp.b32 	%r954, %r953, %r949, %p73;
	mov.b32 	%r955, 0;
	mov.b64 	%fd20, {%r955, %r954};
$L__BB0_123:
	setp.eq.f32 	%p77, %f1, 0f3F800000;
	mul.f64 	%fd16, %fd20, 0dBFE0000000000000;
	cvt.rn.f32.f64 	%f9, %fd16;
	selp.f32 	%f10, 0fBF000000, %f9, %p77;
	fma.rn.f32 	%f11, %f10, 0f3BBB989D, 0f3F000000;
	cvt.sat.f32.f32 	%f12, %f11;
	mov.f32 	%f13, 0f4B400001;
	mov.f32 	%f14, 0f437C0000;
	fma.rm.f32 	%f15, %f12, %f14, %f13;
	add.f32 	%f16, %f15, 0fCB40007F;
	neg.f32 	%f17, %f16;
	fma.rn.f32 	%f18, %f10, 0f3FB8AA3B, %f17;
	fma.rn.f32 	%f19, %f10, 0f32A57060, %f18;
	mov.b32 	%r956, %f15;
	shl.b32 	%r957, %r956, 23;
	mov.b32 	%f20, %r957;
	ex2.approx.ftz.f32 	%f21, %f19;
	mul.f32 	%f22, %f21, %f20;
	cvt.f64.f32 	%fd17, %f22;
	div.rn.f64 	%fd18, %fd17, 0d40040D931FEE115C;
	cvt.rn.f32.f64 	%f23, %fd18;
	setp.geu.f32 	%p78, %f2, %f23;
	@%p78 bra 	$L__BB0_125;
	mul.wide.s32 	%rd26, %r1, 4;
	add.s64 	%rd27, %rd1, %rd26;
	mov.b32 	%r959, 1;
	st.global.u32 	[%rd27], %r959;
	bra.uni 	$L__BB0_126;
$L__BB0_125:
	mul.wide.s32 	%rd24, %r1, 4;
	add.s64 	%rd25, %rd1, %rd24;
	mov.b32 	%r958, 0;
	st.global.u32 	[%rd25], %r958;
$L__BB0_126:
	ret;

}
	// .globl	mc_integration_normal_vegas_kernel
.visible .entry mc_integration_normal_vegas_kernel(
	.param .u64 .ptr .align 1 mc_integration_normal_vegas_kernel_param_0,
	.param .u32 mc_integration_normal_vegas_kernel_param_1,
	.param .u32 mc_integration_normal_vegas_kernel_param_2,
	.param .f32 mc_integration_normal_vegas_kernel_param_3,
	.param .f32 mc_integration_normal_vegas_kernel_param_4
)
{
	.local .align 8 .b8 	__local_depot1[48];
	.reg .b64 	%SP;
	.reg .b64 	%SPL;
	.reg .pred 	%p<82>;
	.reg .b32 	%r<1236>;
	.reg .b32 	%f<57>;
	.reg .b64 	%rd<29>;
	.reg .b64 	%fd<21>;

	mov.u64 	%SPL, __local_depot1;
	ld.param.u64 	%rd11, [mc_integration_normal_vegas_kernel_param_0];
	ld.param.u32 	%r545, [mc_integration_normal_vegas_kernel_param_2];
	ld.param.f32 	%f3, [mc_integration_normal_vegas_kernel_param_3];
	ld.param.f32 	%f4, [mc_integration_normal_vegas_kernel_param_4];
	cvta.to.global.u64 	%rd1, %rd11;
	mov.u32 	%r546, %ctaid.x;
	mov.u32 	%r547, %ctaid.y;
	mov.u32 	%r548, %nctaid.x;
	mad.lo.s32 	%r549, %r547, %r548, %r546;
	mov.u32 	%r550, %ntid.x;
	mov.u32 	%r551, %ntid.y;
	mov.u32 	%r552, %ntid.z;
	mov.u32 	%r553, %tid.z;
	mov.u32 	%r554, %tid.y;
	mov.u32 	%r555, %tid.x;
	mad.lo.s32 	%r556, %r549, %r552, %r553;
	mad.lo.s32 	%r557, %r556, %r551, %r554;
	mad.lo.s32 	%r1, %r557, %r550, %r555;
	setp.ge.s32 	%p1, %r1, %r545;
	@%p1 bra 	$L__BB1_126;
	add.u64 	%rd2, %SPL, 0;
	ld.const.u32 	%r558, [seed_a];
	ld.const.u32 	%r559, [seed_b];
	mad.lo.s32 	%r560, %r559, %r1, %r558;
	ld.const.u32 	%r2, [seed_c];
	xor.b32  	%r561, %r560, -1429050551;
	mul.lo.s32 	%r562, %r561, 1099087573;
	setp.gt.s32 	%p2, %r560, -1;
	selp.b32 	%r563, -644748465, -1947113066, %p2;
	add.s32 	%r564, %r563, %r562;
	add.s32 	%r3, %r564, 6615241;
	add.s32 	%r972, %r562, 123456789;
	st.local.v2.u32 	[%rd2], {%r3, %r972};
	xor.b32  	%r565, %r562, 362436069;
	add.s32 	%r566, %r563, 521288629;
	st.local.v2.u32 	[%rd2+8], {%r565, %r566};
	xor.b32  	%r567, %r563, 88675123;
	add.s32 	%r968, %r562, 5783321;
	st.local.v2.u32 	[%rd2+16], {%r567, %r968};
	setp.eq.s32 	%p3, %r2, 0;
	@%p3 bra 	$L__BB1_116;
	cvt.s64.s32 	%rd28, %r2;
	mov.b32 	%r955, 0;
	mov.u64 	%rd14, precalc_xorwow_matrix;
$L__BB1_3:
	mov.u64 	%rd4, %rd28;
	and.b64  	%rd5, %rd4, 3;
	setp.eq.s64 	%p4, %rd5, 0;
	@%p4 bra 	$L__BB1_115;
	mul.wide.u32 	%rd13, %r955, 3200;
	add.s64 	%rd6, %rd14, %rd13;
	mov.b32 	%r968, 0;
	mov.u32 	%r969, %r968;
	mov.u32 	%r970, %r968;
	mov.u32 	%r971, %r968;
	mov.u32 	%r972, %r968;
	mov.u32 	%r961, %r968;
$L__BB1_5:
	mul.wide.u32 	%rd15, %r961, 4;
	add.s64 	%rd16, %rd2, %rd15;
	ld.local.u32 	%r15, [%rd16+4];
	shl.b32 	%r16, %r961, 5;
	mov.b32 	%r967, 0;
$L__BB1_6:
	.pragma "nounroll";
	shr.u32 	%r571, %r15, %r967;
	and.b32  	%r572, %r571, 1;
	setp.eq.b32 	%p5, %r572, 1;
	not.pred 	%p6, %p5;
	add.s32 	%r573, %r16, %r967;
	mul.lo.s32 	%r574, %r573, 5;
	mul.wide.u32 	%rd17, %r574, 4;
	add.s64 	%rd7, %rd6, %rd17;
	@%p6 bra 	$L__BB1_8;
	ld.global.u32 	%r575, [%rd7];
	xor.b32  	%r972, %r972, %r575;
	ld.global.u32 	%r576, [%rd7+4];
	xor.b32  	%r971, %r971, %r576;
	ld.global.u32 	%r577, [%rd7+8];
	xor.b32  	%r970, %r970, %r577;
	ld.global.u32 	%r578, [%rd7+12];
	xor.b32  	%r969, %r969, %r578;
	ld.global.u32 	%r579, [%rd7+16];
	xor.b32  	%r968, %r968, %r579;
$L__BB1_8:
	and.b32  	%r581, %r571, 2;
	setp.eq.s32 	%p7, %r581, 0;
	@%p7 bra 	$L__BB1_10;
	ld.global.u32 	%r582, [%rd7+20];
	xor.b32  	%r972, %r972, %r582;
	ld.global.u32 	%r583, [%rd7+24];
	xor.b32  	%r971, %r971, %r583;
	ld.global.u32 	%r584, [%rd7+28];
	xor.b32  	%r970, %r970, %r584;
	ld.global.u32 	%r585, [%rd7+32];
	xor.b32  	%r969, %r969, %r585;
	ld.global.u32 	%r586, [%rd7+36];
	xor.b32  	%r968, %r968, %r586;
$L__BB1_10:
	and.b32  	%r588, %r571, 4;
	setp.eq.s32 	%p8, %r588, 0;
	@%p8 bra 	$L__BB1_12;
	ld.global.u32 	%r589, [%rd7+40];
	xor.b32  	%r972, %r972, %r589;
	ld.global.u32 	%r590, [%rd7+44];
	xor.b32  	%r971, %r971, %r590;
	ld.global.u32 	%r591, [%rd7+48];
	xor.b32  	%r970, %r970, %r591;
	ld.global.u32 	%r592, [%rd7+52];
	xor.b32  	%r969, %r969, %r592;
	ld.global.u32 	%r593, [%rd7+56];
	xor.b32  	%r968, %r968, %r593;
$L__BB1_12:
	and.b32  	%r595, %r571, 8;
	setp.eq.s32 	%p9, %r595, 0;
	@%p9 bra 	$L__BB1_14;
	ld.global.u32 	%r596, [%rd7+60];
	xor.b32  	%r972, %r972, %r596;
	ld.global.u32 	%r597, [%rd7+64];
	xor.b32  	%r971, %r971, %r597;
	ld.global.u32 	%r598, [%rd7+68];
	xor.b32  	%r970, %r970, %r598;
	ld.global.u32 	%r599, [%rd7+72];
	xor.b32  	%r969, %r969, %r599;
	ld.global.u32 	%r600, [%rd7+76];
	xor.b32  	%r968, %r968, %r600;
$L__BB1_14:
	and.b32  	%r602, %r571, 16;
	setp.eq.s32 	%p10, %r602, 0;
	@%p10 bra 	$L__BB1_16;
	ld.global.u32 	%r603, [%rd7+80];
	xor.b32  	%r972, %r972, %r603;
	ld.global.u32 	%r604, [%rd7+84];
	xor.b32  	%r971, %r971, %r604;
	ld.global.u32 	%r605, [%rd7+88];
	xor.b32  	%r970, %r970, %r605;
	ld.global.u32 	%r606, [%rd7+92];
	xor.b32  	%r969, %r969, %r606;
	ld.global.u32 	%r607, [%rd7+96];
	xor.b32  	%r968, %r968, %r607;
$L__BB1_16:
	and.b32  	%r609, %r571, 32;
	setp.eq.s32 	%p11, %r609, 0;
	@%p11 bra 	$L__BB1_18;
	ld.global.u32 	%r610, [%rd7+100];
	xor.b32  	%r972, %r972, %r610;
	ld.global.u32 	%r611, [%rd7+104];
	xor.b32  	%r971, %r971, %r611;
	ld.global.u32 	%r612, [%rd7+108];
	xor.b32  	%r970, %r970, %r612;
	ld.global.u32 	%r613, [%rd7+112];
	xor.b32  	%r969, %r969, %r613;
	ld.global.u32 	%r614, [%rd7+116];
	xor.b32  	%r968, %r968, %r614;
$L__BB1_18:
	and.b32  	%r616, %r571, 64;
	setp.eq.s32 	%p12, %r616, 0;
	@%p12 bra 	$L__BB1_20;
	ld.global.u32 	%r617, [%rd7+120];
	xor.b32  	%r972, %r972, %r617;
	ld.global.u32 	%r618, [%rd7+124];
	xor.b32  	%r971, %r971, %r618;
	ld.global.u32 	%r619, [%rd7+128];
	xor.b32  	%r970, %r970, %r619;
	ld.global.u32 	%r620, [%rd7+132];
	xor.b32  	%r969, %r969, %r620;
	ld.global.u32 	%r621, [%rd7+136];
	xor.b32  	%r968, %r968, %r621;
$L__BB1_20:
	and.b32  	%r623, %r571, 128;
	setp.eq.s32 	%p13, %r623, 0;
	@%p13 bra 	$L__BB1_22;
	ld.global.u32 	%r624, [%rd7+140];
	xor.b32  	%r972, %r972, %r624;
	ld.global.u32 	%r625, [%rd7+144];
	xor.b32  	%r971, %r971, %r625;
	ld.global.u32 	%r626, [%rd7+148];
	xor.b32  	%r970, %r970, %r626;
	ld.global.u32 	%r627, [%rd7+152];
	xor.b32  	%r969, %r969, %r627;
	ld.global.u32 	%r628, [%rd7+156];
	xor.b32  	%r968, %r968, %r628;
$L__BB1_22:
	and.b32  	%r630, %r571, 256;
	setp.eq.s32 	%p14, %r630, 0;
	@%p14 bra 	$L__BB1_24;
	ld.global.u32 	%r631, [%rd7+160];
	xor.b32  	%r972, %r972, %r631;
	ld.global.u32 	%r632, [%rd7+164];
	xor.b32  	%r971, %r971, %r632;
	ld.global.u32 	%r633, [%rd7+168];
	xor.b32  	%r970, %r970, %r633;
	ld.global.u32 	%r634, [%rd7+172];
	xor.b32  	%r969, %r969, %r634;
	ld.global.u32 	%r635, [%rd7+176];
	xor.b32  	%r968, %r968, %r635;
$L__BB1_24:
	and.b32  	%r637, %r571, 512;
	setp.eq.s32 	%p15, %r637, 0;
	@%p15 bra 	$L__BB1_26;
	ld.global.u32 	%r638, [%rd7+180];
	xor.b32  	%r972, %r972, %r638;
	ld.global.u32 	%r639, [%rd7+184];
	xor.b32  	%r971, %r971, %r639;
	ld.global.u32 	%r640, [%rd7+188];
	xor.b32  	%r970, %r970, %r640;
	ld.global.u32 	%r641, [%rd7+192];
	xor.b32  	%r969, %r969, %r641;
	ld.global.u32 	%r642, [%rd7+196];
	xor.b32  	%r968, %r968, %r642;
$L__BB1_26:
	and.b32  	%r644, %r571, 1024;
	setp.eq.s32 	%p16, %r644, 0;
	@%p16 bra 	$L__BB1_28;
	ld.global.u32 	%r645, [%rd7+200];
	xor.b32  	%r972, %r972, %r645;
	ld.global.u32 	%r646, [%rd7+204];
	xor.b32  	%r971, %r971, %r646;
	ld.global.u32 	%r647, [%rd7+208];
	xor.b32  	%r970, %r970, %r647;
	ld.global.u32 	%r648, [%rd7+212];
	xor.b32  	%r969, %r969, %r648;
	ld.global.u32 	%r649, [%rd7+216];
	xor.b32  	%r968, %r968, %r649;
$L__BB1_28:
	and.b32  	%r651, %r571, 2048;
	setp.eq.s32 	%p17, %r651, 0;
	@%p17 bra 	$L__BB1_30;
	ld.global.u32 	%r652, [%rd7+220];
	xor.b32  	%r972, %r972, %r652;
	ld.global.u32 	%r653, [%rd7+224];
	xor.b32  	%r971, %r971, %r653;
	ld.global.u32 	%r654, [%rd7+228];
	xor.b32  	%r970, %r970, %r654;
	ld.global.u32 	%r655, [%rd7+232];
	xor.b32  	%r969, %r969, %r655;
	ld.global.u32 	%r656, [%rd7+236];
	xor.b32  	%r968, %r968, %r656;
$L__BB1_30:
	and.b32  	%r658, %r571, 4096;
	setp.eq.s32 	%p18, %r658, 0;
	@%p18 bra 	$L__BB1_32;
	ld.global.u32 	%r659, [%rd7+240];
	xor.b32  	%r972, %r972, %r659;
	ld.global.u32 	%r660, [%rd7+244];
	xor.b32  	%r971, %r971, %r660;
	ld.global.u32 	%r661, [%rd7+248];
	xor.b32  	%r970, %r970, %r661;
	ld.global.u32 	%r662, [%rd7+252];
	xor.b32  	%r969, %r969, %r662;
	ld.global.u32 	%r663, [%rd7+256];
	xor.b32  	%r968, %r968, %r663;
$L__BB1_32:
	and.b32  	%r665, %r571, 8192;
	setp.eq.s32 	%p19, %r665, 0;
	@%p19 bra 	$L__BB1_34;
	ld.global.u32 	%r666, [%rd7+260];
	xor.b32  	%r972, %r972, %r666;
	ld.global.u32 	%r667, [%rd7+264];
	xor.b32  	%r971, %r971, %r667;
	ld.global.u32 	%r668, [%rd7+268];
	xor.b32  	%r970, %r970, %r668;
	ld.global.u32 	%r669, [%rd7+272];
	xor.b32  	%r969, %r969, %r669;
	ld.global.u32 	%r670, [%rd7+276];
	xor.b32  	%r968, %r968, %r670;
$L__BB1_34:
	and.b32  	%r672, %r571, 16384;
	setp.eq.s32 	%p20, %r672, 0;
	@%p20 bra 	$L__BB1_36;
	ld.global.u32 	%r673, [%rd7+280];
	xor.b32  	%r972, %r972, %r673;
	ld.global.u32 	%r674, [%rd7+284];
	xor.b32  	%r971, %r971, %r674;
	ld.global.u32 	%r675, [%rd7+288];
	xor.b32  	%r970, %r970, %r675;
	ld.global.u32 	%r676, [%rd7+292];
	xor.b32  	%r969, %r969, %r676;
	ld.global.u32 	%r677, [%rd7+296];
	xor.b32  	%r968, %r968, %r677;
$L__BB1_36:
	and.b32  	%r679, %r571, 32768;
	setp.eq.s32 	%p21, %r679, 0;
	@%p21 bra 	$L__BB1_38;
	ld.global.u32 	%r680, [%rd7+300];
	xor.b32  	%r972, %r972, %r680;
	ld.global.u32 	%r681, [%rd7+304];
	xor.b32  	%r971, %r971, %r681;
	ld.global.u32 	%r682, [%rd7+308];
	xor.b32  	%r970, %r970, %r682;
	ld.global.u32 	%r683, [%rd7+312];
	xor.b32  	%r969, %r969, %r683;
	ld.global.u32 	%r684, [%rd7+316];
	xor.b32  	%r968, %r968, %r684;
$L__BB1_38:
	add.s32 	%r967, %r967, 16;
	setp.ne.s32 	%p22, %r967, 32;
	@%p22 bra 	$L__BB1_6;
	mad.lo.s32 	%r685, %r961, -31, %r16;
	add.s32 	%r961, %r685, 1;
	setp.ne.s32 	%p23, %r961, 5;
	@%p23 bra 	$L__BB1_5;
	st.local.u32 	[%rd2+4], %r972;
	st.local.v2.u32 	[%rd2+8], {%r971, %r970};
	st.local.v2.u32 	[%rd2+16], {%r969, %r968};
	setp.eq.s64 	%p24, %rd5, 1;
	@%p24 bra 	$L__BB1_115;
	mov.b32 	%r968, 0;
	mov.u32 	%r1061, %r968;
	mov.u32 	%r1062, %r968;
	mov.u32 	%r1063, %r968;
	mov.u32 	%r972, %r968;
	mov.u32 	%r1053, %r968;
$L__BB1_42:
	mul.wide.u32 	%rd18, %r1053, 4;
	add.s64 	%rd19, %rd2, %rd18;
	ld.local.u32 	%r191, [%rd19+4];
	shl.b32 	%r192, %r1053, 5;
	mov.b32 	%r1059, 0;
$L__BB1_43:
	.pragma "nounroll";
	shr.u32 	%r688, %r191, %r1059;
	and.b32  	%r689, %r688, 1;
	setp.eq.b32 	%p25, %r689, 1;
	not.pred 	%p26, %p25;
	add.s32 	%r690, %r192, %r1059;
	mul.lo.s32 	%r691, %r690, 5;
	mul.wide.u32 	%rd20, %r691, 4;
	add.s64 	%rd8, %rd6, %rd20;
	@%p26 bra 	$L__BB1_45;
	ld.global.u32 	%r692, [%rd8];
	xor.b32  	%r972, %r972, %r692;
	ld.global.u32 	%r693, [%rd8+4];
	xor.b32  	%r1063, %r1063, %r693;
	ld.global.u32 	%r694, [%rd8+8];
	xor.b32  	%r1062, %r1062, %r694;
	ld.global.u32 	%r695, [%rd8+12];
	xor.b32  	%r1061, %r1061, %r695;
	ld.global.u32 	%r696, [%rd8+16];
	xor.b32  	%r968, %r968, %r696;
$L__BB1_45:
	and.b32  	%r698, %r688, 2;
	setp.eq.s32 	%p27, %r698, 0;
	@%p27 bra 	$L__BB1_47;
	ld.global.u32 	%r699, [%rd8+20];
	xor.b32  	%r972, %r972, %r699;
	ld.global.u32 	%r700, [%rd8+24];
	xor.b32  	%r1063, %r1063, %r700;
	ld.global.u32 	%r701, [%rd8+28];
	xor.b32  	%r1062, %r1062, %r701;
	ld.global.u32 	%r702, [%rd8+32];
	xor.b32  	%r1061, %r1061, %r702;
	ld.global.u32 	%r703, [%rd8+36];
	xor.b32  	%r968, %r968, %r703;
$L__BB1_47:
	and.b32  	%r705, %r688, 4;
	setp.eq.s32 	%p28, %r705, 0;
	@%p28 bra 	$L__BB1_49;
	ld.global.u32 	%r706, [%rd8+40];
	xor.b32  	%r972, %r972, %r706;
	ld.global.u32 	%r707, [%rd8+44];
	xor.b32  	%r1063, %r1063, %r707;
	ld.global.u32 	%r708, [%rd8+48];
	xor.b32  	%r1062, %r1062, %r708;
	ld.global.u32 	%r709, [%rd8+52];
	xor.b32  	%r1061, %r1061, %r709;
	ld.global.u32 	%r710, [%rd8+56];
	xor.b32  	%r968, %r968, %r710;
$L__BB1_49:
	and.b32  	%r712, %r688, 8;
	setp.eq.s32 	%p29, %r712, 0;
	@%p29 bra 	$L__BB1_51;
	ld.global.u32 	%r713, [%rd8+60];
	xor.b32  	%r972, %r972, %r713;
	ld.global.u32 	%r714, [%rd8+64];
	xor.b32  	%r1063, %r1063, %r714;
	ld.global.u32 	%r715, [%rd8+68];
	xor.b32  	%r1062, %r1062, %r715;
	ld.global.u32 	%r716, [%rd8+72];
	xor.b32  	%r1061, %r1061, %r716;
	ld.global.u32 	%r717, [%rd8+76];
	xor.b32  	%r968, %r968, %r717;
$L__BB1_51:
	and.b32  	%r719, %r688, 16;
	setp.eq.s32 	%p30, %r719, 0;
	@%p30 bra 	$L__BB1_53;
	ld.global.u32 	%r720, [%rd8+80];
	xor.b32  	%r972, %r972, %r720;
	ld.global.u32 	%r721, [%rd8+84];
	xor.b32  	%r1063, %r1063, %r721;
	ld.global.u32 	%r722, [%rd8+88];
	xor.b32  	%r1062, %r1062, %r722;
	ld.global.u32 	%r723, [%rd8+92];
	xor.b32  	%r1061, %r1061, %r723;
	ld.global.u32 	%r724, [%rd8+96];
	xor.b32  	%r968, %r968, %r724;
$L__BB1_53:
	and.b32  	%r726, %r688, 32;
	setp.eq.s32 	%p31, %r726, 0;
	@%p31 bra 	$L__BB1_55;
	ld.global.u32 	%r727, [%rd8+100];
	xor.b32  	%r972, %r972, %r727;
	ld.global.u32 	%r728, [%rd8+104];
	xor.b32  	%r1063, %r1063, %r728;
	ld.global.u32 	%r729, [%rd8+108];
	xor.b32  	%r1062, %r1062, %r729;
	ld.global.u32 	%r730, [%rd8+112];
	xor.b32  	%r1061, %r1061, %r730;
	ld.global.u32 	%r731, [%rd8+116];
	xor.b32  	%r968, %r968, %r731;
$L__BB1_55:
	and.b32  	%r733, %r688, 64;
	setp.eq.s32 	%p32, %r733, 0;
	@%p32 bra 	$L__BB1_57;
	ld.global.u32 	%r734, [%rd8+120];
	xor.b32  	%r972, %r972, %r734;
	ld.global.u32 	%r735, [%rd8+124];
	xor.b32  	%r1063, %r1063, %r735;
	ld.global.u32 	%r736, [%rd8+128];
	xor.b32  	%r1062, %r1062, %r736;
	ld.global.u32 	%r737, [%rd8+132];
	xor.b32  	%r1061, %r1061, %r737;
	ld.global.u32 	%r738, [%rd8+136];
	xor.b32  	%r968, %r968, %r738;
$L__BB1_57:
	and.b32  	%r740, %r688, 128;
	setp.eq.s32 	%p33, %r740, 0;
	@%p33 bra 	$L__BB1_59;
	ld.global.u32 	%r741, [%rd8+140];
	xor.b32  	%r972, %r972, %r741;
	ld.global.u32 	%r742, [%rd8+144];
	xor.b32  	%r1063, %r1063, %r742;
	ld.global.u32 	%r743, [%rd8+148];
	xor.b32  	%r1062, %r1062, %r743;
	ld.global.u32 	%r744, [%rd8+152];
	xor.b32  	%r1061, %r1061, %r744;
	ld.global.u32 	%r745, [%rd8+156];
	xor.b32  	%r968, %r968, %r745;
$L__BB1_59:
	and.b32  	%r747, %r688, 256;
	setp.eq.s32 	%p34, %r747, 0;
	@%p34 bra 	$L__BB1_61;
	ld.global.u32 	%r748, [%rd8+160];
	xor.b32  	%r972, %r972, %r748;
	ld.global.u32 	%r749, [%rd8+164];
	xor.b32  	%r1063, %r1063, %r749;
	ld.global.u32 	%r750, [%rd8+168];
	xor.b32  	%r1062, %r1062, %r750;
	ld.global.u32 	%r751, [%rd8+172];
	xor.b32  	%r1061, %r1061, %r751;
	ld.global.u32 	%r752, [%rd8+176];
	xor.b32  	%r968, %r968, %r752;
$L__BB1_61:
	and.b32  	%r754, %r688, 512;
	setp.eq.s32 	%p35, %r754, 0;
	@%p35 bra 	$L__BB1_63;
	ld.global.u32 	%r755, [%rd8+180];
	xor.b32  	%r972, %r972, %r755;
	ld.global.u32 	%r756, [%rd8+184];
	xor.b32  	%r1063, %r1063, %r756;
	ld.global.u32 	%r757, [%rd8+188];
	xor.b32  	%r1062, %r1062, %r757;
	ld.global.u32 	%r758, [%rd8+192];
	xor.b32  	%r1061, %r1061, %r758;
	ld.global.u32 	%r759, [%rd8+196];
	xor.b32  	%r968, %r968, %r759;
$L__BB1_63:
	and.b32  	%r761, %r688, 1024;
	setp.eq.s32 	%p36, %r761, 0;
	@%p36 bra 	$L__BB1_65;
	ld.global.u32 	%r762, [%rd8+200];
	xor.b32  	%r972, %r972, %r762;
	ld.global.u32 	%r763, [%rd8+204];
	xor.b32  	%r1063, %r1063, %r763;
	ld.global.u32 	%r764, [%rd8+208];
	xor.b32  	%r1062, %r1062, %r764;
	ld.global.u32 	%r765, [%rd8+212];
	xor.b32  	%r1061, %r1061, %r765;
	ld.global.u32 	%r766, [%rd8+216];
	xor.b32  	%r968, %r968, %r766;
$L__BB1_65:
	and.b32  	%r768, %r688, 2048;
	setp.eq.s32 	%p37, %r768, 0;
	@%p37 bra 	$L__BB1_67;
	ld.global.u32 	%r769, [%rd8+220];
	xor.b32  	%r972, %r972, %r769;
	ld.global.u32 	%r770, [%rd8+224];
	xor.b32  	%r1063, %r1063, %r770;
	ld.global.u32 	%r771, [%rd8+228];
	xor.b32  	%r1062, %r1062, %r771;
	ld.global.u32 	%r772, [%rd8+232];
	xor.b32  	%r1061, %r1061, %r772;
	ld.global.u32 	%r773, [%rd8+236];
	xor.b32  	%r968, %r968, %r773;
$L__BB1_67:
	and.b32  	%r775, %r688, 4096;
	setp.eq.s32 	%p38, %r775, 0;
	@%p38 bra 	$L__BB1_69;
	ld.global.u32 	%r776, [%rd8+240];
	xor.b32  	%r972, %r972, %r776;
	ld.global.u32 	%r777, [%rd8+244];
	xor.b32  	%r1063, %r1063, %r777;
	ld.global.u32 	%r778, [%rd8+248];
	xor.b32  	%r1062, %r1062, %r778;
	ld.global.u32 	%r779, [%rd8+252];
	xor.b32  	%r1061, %r1061, %r779;
	ld.global.u32 	%r780, [%rd8+256];
	xor.b32  	%r968, %r968, %r780;
$L__BB1_69:
	and.b32  	%r782, %r688, 8192;
	setp.eq.s32 	%p39, %r782, 0;
	@%p39 bra 	$L__BB1_71;
	ld.global.u32 	%r783, [%rd8+260];
	xor.b32  	%r972, %r972, %r783;
	ld.global.u32 	%r784, [%rd8+264];
	xor.b32  	%r1063, %r1063, %r784;
	ld.global.u32 	%r785, [%rd8+268];
	xor.b32  	%r1062, %r1062, %r785;
	ld.global.u32 	%r786, [%rd8+272];
	xor.b32  	%r1061, %r1061, %r786;
	ld.global.u32 	%r787, [%rd8+276];
	xor.b32  	%r968, %r968, %r787;
$L__BB1_71:
	and.b32  	%r789, %r688, 16384;
	setp.eq.s32 	%p40, %r789, 0;
	@%p40 bra 	$L__BB1_73;
	ld.global.u32 	%r790, [%rd8+280];
	xor.b32  	%r972, %r972, %r790;
	ld.global.u32 	%r791, [%rd8+284];
	xor.b32  	%r1063, %r1063, %r791;
	ld.global.u32 	%r792, [%rd8+288];
	xor.b32  	%r1062, %r1062, %r792;
	ld.global.u32 	%r793, [%rd8+292];
	xor.b32  	%r1061, %r1061, %r793;
	ld.global.u32 	%r794, [%rd8+296];
	xor.b32  	%r968, %r968, %r794;
$L__BB1_73:
	and.b32  	%r796, %r688, 32768;
	setp.eq.s32 	%p41, %r796, 0;
	@%p41 bra 	$L__BB1_75;
	ld.global.u32 	%r797, [%rd8+300];
	xor.b32  	%r972, %r972, %r797;
	ld.global.u32 	%r798, [%rd8+304];
	xor.b32  	%r1063, %r1063, %r798;
	ld.global.u32 	%r799, [%rd8+308];
	xor.b32  	%r1062, %r1062, %r799;
	ld.global.u32 	%r800, [%rd8+312];
	xor.b32  	%r1061, %r1061, %r800;
	ld.global.u32 	%r801, [%rd8+316];
	xor.b32  	%r968, %r968, %r801;
$L__BB1_75:
	add.s32 	%r1059, %r1059, 16;
	setp.ne.s32 	%p42, %r1059, 32;
	@%p42 bra 	$L__BB1_43;
	mad.lo.s32 	%r802, %r1053, -31, %r192;
	add.s32 	%r1053, %r802, 1;
	setp.ne.s32 	%p43, %r1053, 5;
	@%p43 bra 	$L__BB1_42;
	st.local.u32 	[%rd2+4], %r972;
	st.local.v2.u32 	[%rd2+8], {%r1063, %r1062};
	st.local.v2.u32 	[%rd2+16], {%r1061, %r968};
	setp.ne.s64 	%p44, %rd5, 3;
	@%p44 bra 	$L__BB1_115;
	mov.b32 	%r968, 0;
	mov.u32 	%r1153, %r968;
	mov.u32 	%r1154, %r968;
	mov.u32 	%r1155, %r968;
	mov.u32 	%r972, %r968;
	mov.u32 	%r1145, %r968;
$L__BB1_79:
	mul.wide.u32 	%rd21, %r1145, 4;
	add.s64 	%rd22, %rd2, %rd21;
	ld.local.u32 	%r367, [%rd22+4];
	shl.b32 	%r368, %r1145, 5;
	mov.b32 	%r1151, 0;
$L__BB1_80:
	.pragma "nounroll";
	shr.u32 	%r805, %r367, %r1151;
	and.b32  	%r806, %r805, 1;
	setp.eq.b32 	%p45, %r806, 1;
	not.pred 	%p46, %p45;
	add.s32 	%r807, %r368, %r1151;
	mul.lo.s32 	%r808, %r807, 5;
	mul.wide.u32 	%rd23, %r808, 4;
	add.s64 	%rd9, %rd6, %rd23;
	@%p46 bra 	$L__BB1_82;
	ld.global.u32 	%r809, [%rd9];
	xor.b32  	%r972, %r972, %r809;
	ld.global.u32 	%r810, [%rd9+4];
	xor.b32  	%r1155, %r1155, %r810;
	ld.global.u32 	%r811, [%rd9+8];
	xor.b32  	%r1154, %r1154, %r811;
	ld.global.u32 	%r812, [%rd9+12];
	xor.b32  	%r1153, %r1153, %r812;
	ld.global.u32 	%r813, [%rd9+16];
	xor.b32  	%r968, %r968, %r813;
$L__BB1_82:
	and.b32  	%r815, %r805, 2;
	setp.eq.s32 	%p47, %r815, 0;
	@%p47 bra 	$L__BB1_84;
	ld.global.u32 	%r816, [%rd9+20];
	xor.b32  	%r972, %r972, %r816;
	ld.global.u32 	%r817, [%rd9+24];
	xor.b32  	%r1155, %r1155, %r817;
	ld.global.u32 	%r818, [%rd9+28];
	xor.b32  	%r1154, %r1154, %r818;
	ld.global.u32 	%r819, [%rd9+32];
	xor.b32  	%r1153, %r1153, %r819;
	ld.global.u32 	%r820, [%rd9+36];
	xor.b32  	%r968, %r968, %r820;
$L__BB1_84:
	and.b32  	%r822, %r805, 4;
	setp.eq.s32 	%p48, %r822, 0;
	@%p48 bra 	$L__BB1_86;
	ld.global.u32 	%r823, [%rd9+40];
	xor.b32  	%r972, %r972, %r823;
	ld.global.u32 	%r824, [%rd9+44];
	xor.b32  	%r1155, %r1155, %r824;
	ld.global.u32 	%r825, [%rd9+48];
	xor.b32  	%r1154, %r1154, %r825;
	ld.global.u32 	%r826, [%rd9+52];
	xor.b32  	%r1153, %r1153, %r826;
	ld.global.u32 	%r827, [%rd9+56];
	xor.b32  	%r968, %r968, %r827;
$L__BB1_86:
	and.b32  	%r829, %r805, 8;
	setp.eq.s32 	%p49, %r829, 0;
	@%p49 bra 	$L__BB1_88;
	ld.global.u32 	%r830, [%rd9+60];
	xor.b32  	%r972, %r972, %r830;
	ld.global.u32 	%r831, [%rd9+64];
	xor.b32  	%r1155, %r1155, %r831;
	ld.global.u32 	%r832, [%rd9+68];
	xor.b32  	%r1154, %r1154, %r832;
	ld.global.u32 	%r833, [%rd9+72];
	xor.b32  	%r1153, %r1153, %r833;
	ld.global.u32 	%r834, [%rd9+76];
	xor.b32  	%r968, %r968, %r834;
$L__BB1_88:
	and.b32  	%r836, %r805, 16;
	setp.eq.s32 	%p50, %r836, 0;
	@%p50 bra 	$L__BB1_90;
	ld.global.u32 	%r837, [%rd9+80];
	xor.b32  	%r972, %r972, %r837;
	ld.global.u32 	%r838, [%rd9+84];
	xor.b32  	%r1155, %r1155, %r838;
	ld.global.u32 	%r839, [%rd9+88];
	xor.b32  	%r1154, %r1154, %r839;
	ld.global.u32 	%r840, [%rd9+92];
	xor.b32  	%r1153, %r1153, %r840;
	ld.global.u32 	%r841, [%rd9+96];
	xor.b32  	%r968, %r968, %r841;
$L__BB1_90:
	and.b32  	%r843, %r805, 32;
	setp.eq.s32 	%p51, %r843, 0;
	@%p51 bra 	$L__BB1_92;
	ld.global.u32 	%r844, [%rd9+100];
	xor.b32  	%r972, %r972, %r844;
	ld.global.u32 	%r845, [%rd9+104];
	xor.b32  	%r1155, %r1155, %r845;
	ld.global.u32 	%r846, [%rd9+108];
	xor.b32  	%r1154, %r1154, %r846;
	ld.global.u32 	%r847, [%rd9+112];
	xor.b32  	%r1153, %r1153, %r847;
	ld.global.u32 	%r848, [%rd9+116];
	xor.b32  	%r968, %r968, %r848;
$L__BB1_92:
	and.b32  	%r850, %r805, 64;
	setp.eq.s32 	%p52, %r850, 0;
	@%p52 bra 	$L__BB1_94;
	ld.global.u32 	%r851, [%rd9+120];
	xor.b32  	%r972, %r972, %r851;
	ld.global.u32 	%r852, [%rd9+124];
	xor.b32  	%r1155, %r1155, %r852;
	ld.global.u32 	%r853, [%rd9+128];
	xor.b32  	%r1154, %r1154, %r853;
	ld.global.u32 	%r854, [%rd9+132];
	xor.b32  	%r1153, %r1153, %r854;
	ld.global.u32 	%r855, [%rd9+136];
	xor.b32  	%r968, %r968, %r855;
$L__BB1_94:
	and.b32  	%r857, %r805, 128;
	setp.eq.s32 	%p53, %r857, 0;
	@%p53 bra 	$L__BB1_96;
	ld.global.u32 	%r858, [%rd9+140];
	xor.b32  	%r972, %r972, %r858;
	ld.global.u32 	%r859, [%rd9+144];
	xor.b32  	%r1155, %r1155, %r859;
	ld.global.u32 	%r860, [%rd9+148];
	xor.b32  	%r1154, %r1154, %r860;
	ld.global.u32 	%r861, [%rd9+152];
	xor.b32  	%r1153, %r1153, %r861;
	ld.global.u32 	%r862, [%rd9+156];
	xor.b32  	%r968, %r968, %r862;
$L__BB1_96:
	and.b32  	%r864, %r805, 256;
	setp.eq.s32 	%p54, %r864, 0;
	@%p54 bra 	$L__BB1_98;
	ld.global.u32 	%r865, [%rd9+160];
	xor.b32  	%r972, %r972, %r865;
	ld.global.u32 	%r866, [%rd9+164];
	xor.b32  	%r1155, %r1155, %r866;
	ld.global.u32 	%r867, [%rd9+168];
	xor.b32  	%r1154, %r1154, %r867;
	ld.global.u32 	%r868, [%rd9+172];
	xor.b32  	%r1153, %r1153, %r868;
	ld.global.u32 	%r869, [%rd9+176];
	xor.b32  	%r968, %r968, %r869;
$L__BB1_98:
	and.b32  	%r871, %r805, 512;
	setp.eq.s32 	%p55, %r871, 0;
	@%p55 bra 	$L__BB1_100;
	ld.global.u32 	%r872, [%rd9+180];
	xor.b32  	%r972, %r972, %r872;
	ld.global.u32 	%r873, [%rd9+184];
	xor.b32  	%r1155, %r1155, %r873;
	ld.global.u32 	%r874, [%rd9+188];
	xor.b32  	%r1154, %r1154, %r874;
	ld.global.u32 	%r875, [%rd9+192];
	xor.b32  	%r1153, %r1153, %r875;
	ld.global.u32 	%r876, [%rd9+196];
	xor.b32  	%r968, %r968, %r876;
$L__BB1_100:
	and.b32  	%r878, %r805, 1024;
	setp.eq.s32 	%p56, %r878, 0;
	@%p56 bra 	$L__BB1_102;
	ld.global.u32 	%r879, [%rd9+200];
	xor.b32  	%r972, %r972, %r879;
	ld.global.u32 	%r880, [%rd9+204];
	xor.b32  	%r1155, %r1155, %r880;
	ld.global.u32 	%r881, [%rd9+208];
	xor.b32  	%r1154, %r1154, %r881;
	ld.global.u32 	%r882, [%rd9+212];
	xor.b32  	%r1153, %r1153, %r882;
	ld.global.u32 	%r883, [%rd9+216];
	xor.b32  	%r968, %r968, %r883;
$L__BB1_102:
	and.b32  	%r885, %r805, 2048;
	setp.eq.s32 	%p57, %r885, 0;
	@%p57 bra 	$L__BB1_104;
	ld.global.u32 	%r886, [%rd9+220];
	xor.b32  	%r972, %r972, %r886;
	ld.global.u32 	%r887, [%rd9+224];
	xor.b32  	%r1155, %r1155, %r887;
	ld.global.u32 	%r888, [%rd9+228];
	xor.b32  	%r1154, %r1154, %r888;
	ld.global.u32 	%r889, [%rd9+232];
	xor.b32  	%r1153, %r1153, %r889;
	ld.global.u32 	%r890, [%rd9+236];
	xor.b32  	%r968, %r968, %r890;
$L__BB1_104:
	and.b32  	%r892, %r805, 4096;
	setp.eq.s32 	%p58, %r892, 0;
	@%p58 bra 	$L__BB1_106;
	ld.global.u32 	%r893, [%rd9+240];
	xor.b32  	%r972, %r972, %r893;
	ld.global.u32 	%r894, [%rd9+244];
	xor.b32  	%r1155, %r1155, %r894;
	ld.global.u32 	%r895, [%rd9+248];
	xor.b32  	%r1154, %r1154, %r895;
	ld.global.u32 	%r896, [%rd9+252];
	xor.b32  	%r1153, %r1153, %r896;
	ld.global.u32 	%r897, [%rd9+256];
	xor.b32  	%r968, %r968, %r897;
$L__BB1_106:
	and.b32  	%r899, %r805, 8192;
	setp.eq.s32 	%p59, %r899, 0;
	@%p59 bra 	$L__BB1_108;
	ld.global.u32 	%r900, [%rd9+260];
	xor.b32  	%r972, %r972, %r900;
	ld.global.u32 	%r901, [%rd9+264];
	xor.b32  	%r1155, %r1155, %r901;
	ld.global.u32 	%r902, [%rd9+268];
	xor.b32  	%r1154, %r1154, %r902;
	ld.global.u32 	%r903, [%rd9+272];
	xor.b32  	%r1153, %r1153, %r903;
	ld.global.u32 	%r904, [%rd9+276];
	xor.b32  	%r968, %r968, %r904;
$L__BB1_108:
	and.b32  	%r906, %r805, 16384;
	setp.eq.s32 	%p60, %r906, 0;
	@%p60 bra 	$L__BB1_110;
	ld.global.u32 	%r907, [%rd9+280];
	xor.b32  	%r972, %r972, %r907;
	ld.global.u32 	%r908, [%rd9+284];
	xor.b32  	%r1155, %r1155, %r908;
	ld.global.u32 	%r909, [%rd9+288];
	xor.b32  	%r1154, %r1154, %r909;
	ld.global.u32 	%r910, [%rd9+292];
	xor.b32  	%r1153, %r1153, %r910;
	ld.global.u32 	%r911, [%rd9+296];
	xor.b32  	%r968, %r968, %r911;
$L__BB1_110:
	and.b32  	%r913, %r805, 32768;
	setp.eq.s32 	%p61, %r913, 0;
	@%p61 bra 	$L__BB1_112;
	ld.global.u32 	%r914, [%rd9+300];
	xor.b32  	%r972, %r972, %r914;
	ld.global.u32 	%r915, [%rd9+304];
	xor.b32  	%r1155, %r1155, %r915;
	ld.global.u32 	%r916, [%rd9+308];
	xor.b32  	%r1154, %r1154, %r916;
	ld.global.u32 	%r917, [%rd9+312];
	xor.b32  	%r1153, %r1153, %r917;
	ld.global.u32 	%r918, [%rd9+316];
	xor.b32  	%r968, %r968, %r918;
$L__BB1_112:
	add.s32 	%r1151, %r1151, 16;
	setp.ne.s32 	%p62, %r1151, 32;
	@%p62 bra 	$L__BB1_80;
	mad.lo.s32 	%r919, %r1145, -31, %r368;
	add.s32 	%r1145, %r919, 1;
	setp.ne.s32 	%p63, %r1145, 5;
	@%p63 bra 	$L__BB1_79;
	st.local.u32 	[%rd2+4], %r972;
	st.local.v2.u32 	[%rd2+8], {%r1155, %r1154};
	st.local.v2.u32 	[%rd2+16], {%r1153, %r968};
$L__BB1_115:
	shr.u64 	%rd28, %rd4, 2;
	add.s32 	%r955, %r955, 1;
	setp.gt.u64 	%p64, %rd4, 3;
	@%p64 bra 	$L__BB1_3;
$L__BB1_116:
	shr.u32 	%r920, %r972, 2;
	xor.b32  	%r921, %r920, %r972;
	shl.b32 	%r922, %r968, 4;
	shl.b32 	%r923, %r921, 1;
	xor.b32  	%r924, %r923, %r922;
	xor.b32  	%r925, %r924, %r921;
	xor.b32  	%r926, %r925, %r968;
	add.s32 	%r927, %r3, %r926;
	add.s32 	%r928, %r927, 362437;
	cvt.rn.f32.u32 	%f5, %r928;
	fma.rn.f32 	%f6, %f5, 0f2F800000, 0f2F000000;
	setp.lt.f32 	%p65, %f6, 0f00800000;
	mul.f32 	%f7, %f6, 0f4B000000;
	selp.f32 	%f8, %f7, %f6, %p65;
	selp.f32 	%f9, 0fC1B80000, 0f00000000, %p65;
	mov.b32 	%r929, %f8;
	add.s32 	%r930, %r929, -1059760811;
	and.b32  	%r931, %r930, -8388608;
	sub.s32 	%r932, %r929, %r931;
	mov.b32 	%f10, %r932;
	cvt.rn.f32.s32 	%f11, %r931;
	fma.rn.f32 	%f12, %f11, 0f34000000, %f9;
	add.f32 	%f13, %f10, 0fBF800000;
	fma.rn.f32 	%f14, %f13, 0fBE055027, 0f3E1039F6;
	fma.rn.f32 	%f15, %f14, %f13, 0fBDF8CDCC;
	fma.rn.f32 	%f16, %f15, %f13, 0f3E0F2955;
	fma.rn.f32 	%f17, %f16, %f13, 0fBE2AD8B9;
	fma.rn.f32 	%f18, %f17, %f13, 0f3E4CED0B;
	fma.rn.f32 	%f19, %f18, %f13, 0fBE7FFF22;
	fma.rn.f32 	%f20, %f19, %f13, 0f3EAAAA78;
	fma.rn.f32 	%f21, %f20, %f13, 0fBF000000;
	mul.f32 	%f22, %f13, %f21;
	fma.rn.f32 	%f23, %f22, %f13, %f13;
	fma.rn.f32 	%f24, %f12, 0f3F317218, %f23;
	setp.gt.u32 	%p66, %r929, 2139095039;
	fma.rn.f32 	%f25, %f8, 0f7F800000, 0f7F800000;
	selp.f32 	%f26, %f25, %f24, %p66;
	setp.eq.f32 	%p67, %f8, 0f00000000;
	neg.f32 	%f27, %f26;
	selp.f32 	%f28, 0f7F800000, %f27, %p67;
	div.rn.f32 	%f1, %f28, %f4;
	cvt.f64.f32 	%fd1, %f1;
	{
	.reg .b32 %temp; 
	mov.b64 	{%temp, %r542}, %fd1;
	}
	mov.f64 	%fd9, 0d4000000000000000;
	{
	.reg .b32 %temp; 
	mov.b64 	{%temp, %r933}, %fd9;
	}
	and.b32  	%r544, %r933, 2146435072;
	setp.eq.s32 	%p68, %r544, 1062207488;
	abs.f64 	%fd2, %fd1;
	{ // callseq 1, 0
	.param .b64 param0;
	st.param.f64 	[param0], %fd2;
	.param .b64 retval0;
	call.uni (retval0), 
	__internal_accurate_pow, 
	(
	param0
	);
	ld.param.f64 	%fd10, [retval0];
	} // callseq 1
	setp.lt.s32 	%p69, %r542, 0;
	neg.f64 	%fd12, %fd10;
	selp.f64 	%fd13, %fd12, %fd10, %p68;
	selp.f64 	%fd20, %fd13, %fd10, %p69;
	setp.neu.f32 	%p70, %f1, 0f00000000;
	@%p70 bra 	$L__BB1_118;
	setp.eq.s32 	%p71, %r544, 1062207488;
	selp.b32 	%r934, %r542, 0, %p71;
	setp.lt.s32 	%p72, %r933, 0;
	or.b32  	%r935, %r934, 2146435072;
	selp.b32 	%r936, %r935, %r934, %p72;
	mov.b32 	%r937, 0;
	mov.b64 	%fd20, {%r937, %r936};
$L__BB1_118:
	add.f64 	%fd14, %fd1, 0d4000000000000000;
	{
	.reg .b32 %temp; 
	mov.b64 	{%temp, %r938}, %fd14;
	}
	and.b32  	%r939, %r938, 2146435072;
	setp.ne.s32 	%p73, %r939, 2146435072;
	@%p73 bra 	$L__BB1_123;
	setp.num.f32 	%p74, %f1, %f1;
	@%p74 bra 	$L__BB1_121;
	mov.f64 	%fd15, 0d4000000000000000;
	add.rn.f64 	%fd20, %fd1, %fd15;
	bra.uni 	$L__BB1_123;
$L__BB1_121:
	setp.neu.f64 	%p75, %fd2, 0d7FF0000000000000;
	@%p75 bra 	$L__BB1_123;
	setp.lt.s32 	%p76, %r542, 0;
	setp.eq.s32 	%p77, %r544, 1062207488;
	setp.lt.s32 	%p78, %r933, 0;
	selp.b32 	%r941, 0, 2146435072, %p78;
	and.b32  	%r942, %r933, 2147483647;
	setp.ne.s32 	%p79, %r942, 1071644672;
	or.b32  	%r943, %r941, -2147483648;
	selp.b32 	%r944, %r943, %r941, %p79;
	selp.b32 	%r945, %r944, %r941, %p77;
	selp.b32 	%r946, %r945, %r941, %p76;
	mov.b32 	%r947, 0;
	mov.b64 	%fd20, {%r947, %r946};
$L__BB1_123:
	setp.eq.f32 	%p80, %f1, 0f3F800000;
	mul.f64 	%fd16, %fd20, 0dBFE0000000000000;
	cvt.rn.f32.f64 	%f29, %fd16;
	selp.f32 	%f30, 0fBF000000, %f29, %p80;
	fma.rn.f32 	%f31, %f30, 0f3BBB989D, 0f3F000000;
	cvt.sat.f32.f32 	%f32, %f31;
	mov.f32 	%f33, 0f4B400001;
	mov.f32 	%f34, 0f437C0000;
	fma.rm.f32 	%f35, %f32, %f34, %f33;
	add.f32 	%f36, %f35, 0fCB40007F;
	neg.f32 	%f37, %f36;
	fma.rn.f32 	%f38, %f30, 0f3FB8AA3B, %f37;
	fma.rn.f32 	%f39, %f30, 0f32A57060, %f38;
	mov.b32 	%r948, %f35;
	shl.b32 	%r949, %r948, 23;
	mov.b32 	%f40, %r949;
	ex2.approx.ftz.f32 	%f41, %f39;
	mul.f32 	%f42, %f41, %f40;
	cvt.f64.f32 	%fd17, %f42;
	div.rn.f64 	%fd18, %fd17, 0d40040D931FEE115C;
	cvt.rn.f32.f64 	%f43, %fd18;
	neg.f32 	%f44, %f4;
	mul.f32 	%f45, %f1, %f44;
	fma.rn.f32 	%f46, %f45, 0f3BBB989D, 0f3F000000;
	cvt.sat.f32.f32 	%f47, %f46;
	fma.rm.f32 	%f48, %f47, %f34, %f33;
	add.f32 	%f49, %f48, 0fCB40007F;
	neg.f32 	%f50, %f49;
	fma.rn.f32 	%f51, %f45, 0f3FB8AA3B, %f50;
	fma.rn.f32 	%f52, %f45, 0f32A57060, %f51;
	mov.b32 	%r950, %f48;
	shl.b32 	%r951, %r950, 23;
	mov.b32 	%f53, %r951;
	ex2.approx.ftz.f32 	%f54, %f52;
	mul.f32 	%f55, %f54, %f53;
	mul.f32 	%f56, %f4, %f55;
	div.rn.f32 	%f2, %f43, %f56;
	setp.leu.f32 	%p81, %f1, %f3;
	@%p81 bra 	$L__BB1_125;
	mul.wide.s32 	%rd26, %r1, 4;
	add.s64 	%rd27, %rd1, %rd26;
	st.global.f32 	[%rd27], %f2;
	bra.uni 	$L__BB1_126;
$L__BB1_125:
	mul.wide.s32 	%rd24, %r1, 4;
	add.s64 	%rd25, %rd1, %rd24;
	mov.b32 	%r952, 0;
	st.global.u32 	[%rd25], %r952;
$L__BB1_126:
	ret;

}
	// .globl	mc_integration_normal_kernel_2
.visible .entry mc_integration_normal_kernel_2(
	.param .u64 .ptr .align 1 mc_integration_normal_kernel_2_param_0,
	.param .u32 mc_integration_normal_kernel_2_param_1,
	.param .u32 mc_integration_normal_kernel_2_param_2,
	.param .u64 .ptr .align 1 mc_integration_normal_kernel_2_param_3,
	.param .u32 mc_integration_normal_kernel_2_param_4,
	.param .f32 mc_integration_normal_kernel_2_param_5
)
{
	.local .align 8 .b8 	__local_depot2[48];
	.reg .b64 	%SP;
	.reg .b64 	%SPL;
	.reg .pred 	%p<107>;
	.reg .b32 	%r<1359>;
	.reg .b32 	%f<72>;
	.reg .b64 	%rd<32>;
	.reg .b64 	%fd<56>;

	mov.u64 	%SPL, __local_depot2;
	ld.param.u32 	%r589, [mc_integration_normal_kernel_2_param_2];
	ld.param.u64 	%rd11, [mc_integration_normal_kernel_2_param_3];
	ld.param.u32 	%r590, [mc_integration_normal_kernel_2_param_4];
	ld.param.f32 	%f11, [mc_integration_normal_kernel_2_param_5];
	mov.u32 	%r591, %ctaid.x;
	mov.u32 	%r592, %ctaid.y;
	mov.u32 	%r593, %nctaid.x;
	mad.lo.s32 	%r594, %r592, %r593, %r591;
	mov.u32 	%r595, %ntid.x;
	mov.u32 	%r596, %ntid.y;
	mov.u32 	%r597, %ntid.z;
	mov.u32 	%r598, %tid.z;
	mov.u32 	%r599, %tid.y;
	mov.u32 	%r600, %tid.x;
	mad.lo.s32 	%r601, %r594, %r597, %r598;
	mad.lo.s32 	%r602, %r601, %r596, %r599;
	mad.lo.s32 	%r1, %r602, %r595, %r600;
	setp.ge.s32 	%p2, %r1, %r590;
	@%p2 bra 	$L__BB2_139;
	add.u64 	%rd1, %SPL, 0;
	ld.const.u32 	%r603, [seed_a];
	ld.const.u32 	%r604, [seed_b];
	mad.lo.s32 	%r605, %r604, %r1, %r603;
	ld.const.u32 	%r2, [seed_c];
	xor.b32  	%r606, %r605, -1429050551;
	mul.lo.s32 	%r3, %r606, 1099087573;
	setp.gt.s32 	%p3, %r605, -1;
	selp.b32 	%r4, -644748465, -1947113066, %p3;
	add.s32 	%r607, %r4, %r3;
	add.s32 	%r1353, %r607, 6615241;
	add.s32 	%r1074, %r3, 123456789;
	st.local.v2.u32 	[%rd1], {%r1353, %r1074};
	xor.b32  	%r1073, %r3, 362436069;
	add.s32 	%r1072, %r4, 521288629;
	st.local.v2.u32 	[%rd1+8], {%r1073, %r1072};
	xor.b32  	%r1071, %r4, 88675123;
	add.s32 	%r1070, %r3, 5783321;
	st.local.v2.u32 	[%rd1+16], {%r1071, %r1070};
	setp.eq.s32 	%p4, %r2, 0;
	@%p4 bra 	$L__BB2_116;
	cvt.s64.s32 	%rd31, %r2;
	mov.b32 	%r1057, 0;
	mov.u64 	%rd14, precalc_xorwow_matrix;
$L__BB2_3:
	mov.u64 	%rd3, %rd31;
	and.b64  	%rd4, %rd3, 3;
	setp.eq.s64 	%p5, %rd4, 0;
	@%p5 bra 	$L__BB2_115;
	mul.wide.u32 	%rd13, %r1057, 3200;
	add.s64 	%rd5, %rd14, %rd13;
	mov.b32 	%r1070, 0;
	mov.u32 	%r1071, %r1070;
	mov.u32 	%r1072, %r1070;
	mov.u32 	%r1073, %r1070;
	mov.u32 	%r1074, %r1070;
	mov.u32 	%r1063, %r1070;
$L__BB2_5:
	mul.wide.u32 	%rd15, %r1063, 4;
	add.s64 	%rd16, %rd1, %rd15;
	ld.local.u32 	%r23, [%rd16+4];
	shl.b32 	%r24, %r1063, 5;
	mov.b32 	%r1069, 0;
$L__BB2_6:
	.pragma "nounroll";
	shr.u32 	%r611, %r23, %r1069;
	and.b32  	%r612, %r611, 1;
	setp.eq.b32 	%p6, %r612, 1;
	not.pred 	%p7, %p6;
	add.s32 	%r613, %r24, %r1069;
	mul.lo.s32 	%r614, %r613, 5;
	mul.wide.u32 	%rd17, %r614, 4;
	add.s64 	%rd6, %rd5, %rd17;
	@%p7 bra 	$L__BB2_8;
	ld.global.u32 	%r615, [%rd6];
	xor.b32  	%r1074, %r1074, %r615;
	ld.global.u32 	%r616, [%rd6+4];
	xor.b32  	%r1073, %r1073, %r616;
	ld.global.u32 	%r617, [%rd6+8];
	xor.b32  	%r1072, %r1072, %r617;
	ld.global.u32 	%r618, [%rd6+12];
	xor.b32  	%r1071, %r1071, %r618;
	ld.global.u32 	%r619, [%rd6+16];
	xor.b32  	%r1070, %r1070, %r619;
$L__BB2_8:
	and.b32  	%r621, %r611, 2;
	setp.eq.s32 	%p8, %r621, 0;
	@%p8 bra 	$L__BB2_10;
	ld.global.u32 	%r622, [%rd6+20];
	xor.b32  	%r1074, %r1074, %r622;
	ld.global.u32 	%r623, [%rd6+24];
	xor.b32  	%r1073, %r1073, %r623;
	ld.global.u32 	%r624, [%rd6+28];
	xor.b32  	%r1072, %r1072, %r624;
	ld.global.u32 	%r625, [%rd6+32];
	xor.b32  	%r1071, %r1071, %r625;
	ld.global.u32 	%r626, [%rd6+36];
	xor.b32  	%r1070, %r1070, %r626;
$L__BB2_10:
	and.b32  	%r628, %r611, 4;
	setp.eq.s32 	%p9, %r628, 0;
	@%p9 bra 	$L__BB2_12;
	ld.global.u32 	%r629, [%rd6+40];
	xor.b32  	%r1074, %r1074, %r629;
	ld.global.u32 	%r630, [%rd6+44];
	xor.b32  	%r1073, %r1073, %r630;
	ld.global.u32 	%r631, [%rd6+48];
	xor.b32  	%r1072, %r1072, %r631;
	ld.global.u32 	%r632, [%rd6+52];
	xor.b32  	%r1071, %r1071, %r632;
	ld.global.u32 	%r633, [%rd6+56];
	xor.b32  	%r1070, %r1070, %r633;
$L__BB2_12:
	and.b32  	%r635, %r611, 8;
	setp.eq.s32 	%p10, %r635, 0;
	@%p10 bra 	$L__BB2_14;
	ld.global.u32 	%r636, [%rd6+60];
	xor.b32  	%r1074, %r1074, %r636;
	ld.global.u32 	%r637, [%rd6+64];
	xor.b32  	%r1073, %r1073, %r637;
	ld.global.u32 	%r638, [%rd6+68];
	xor.b32  	%r1072, %r1072, %r638;
	ld.global.u32 	%r639, [%rd6+72];
	xor.b32  	%r1071, %r1071, %r639;
	ld.global.u32 	%r640, [%rd6+76];
	xor.b32  	%r1070, %r1070, %r640;
$L__BB2_14:
	and.b32  	%r642, %r611, 16;
	setp.eq.s32 	%p11, %r642, 0;
	@%p11 bra 	$L__BB2_16;
	ld.global.u32 	%r643, [%rd6+80];
	xor.b32  	%r1074, %r1074, %r643;
	ld.global.u32 	%r644, [%rd6+84];
	xor.b32  	%r1073, %r1073, %r644;
	ld.global.u32 	%r645, [%rd6+88];
	xor.b32  	%r1072, %r1072, %r645;
	ld.global.u32 	%r646, [%rd6+92];
	xor.b32  	%r1071, %r1071, %r646;
	ld.global.u32 	%r647, [%rd6+96];
	xor.b32  	%r1070, %r1070, %r647;
$L__BB2_16:
	and.b32  	%r649, %r611, 32;
	setp.eq.s32 	%p12, %r649, 0;
	@%p12 bra 	$L__BB2_18;
	ld.global.u32 	%r650, [%rd6+100];
	xor.b32  	%r1074, %r1074, %r650;
	ld.global.u32 	%r651, [%rd6+104];
	xor.b32  	%r1073, %r1073, %r651;
	ld.global.u32 	%r652, [%rd6+108];
	xor.b32  	%r1072, %r1072, %r652;
	ld.global.u32 	%r653, [%rd6+112];
	xor.b32  	%r1071, %r1071, %r653;
	ld.global.u32 	%r654, [%rd6+116];
	xor.b32  	%r1070, %r1070, %r654;
$L__BB2_18:
	and.b32  	%r656, %r611, 64;
	setp.eq.s32 	%p13, %r656, 0;
	@%p13 bra 	$L__BB2_20;
	ld.global.u32 	%r657, [%rd6+120];
	xor.b32  	%r1074, %r1074, %r657;
	ld.global.u32 	%r658, [%rd6+124];
	xor.b32  	%r1073, %r1073, %r658;
	ld.global.u32 	%r659, [%rd6+128];
	xor.b32  	%r1072, %r1072, %r659;
	ld.global.u32 	%r660, [%rd6+132];
	xor.b32  	%r1071, %r1071, %r660;
	ld.global.u32 	%r661, [%rd6+136];
	xor.b32  	%r1070, %r1070, %r661;
$L__BB2_20:
	and.b32  	%r663, %r611, 128;
	setp.eq.s32 	%p14, %r663, 0;
	@%p14 bra 	$L__BB2_22;
	ld.global.u32 	%r664, [%rd6+140];
	xor.b32  	%r1074, %r1074, %r664;
	ld.global.u32 	%r665, [%rd6+144];
	xor.b32  	%r1073, %r1073, %r665;
	ld.global.u32 	%r666, [%rd6+148];
	xor.b32  	%r1072, %r1072, %r666;
	ld.global.u32 	%r667, [%rd6+152];
	xor.b32  	%r1071, %r1071, %r667;
	ld.global.u32 	%r668, [%rd6+156];
	xor.b32  	%r1070, %r1070, %r668;
$L__BB2_22:
	and.b32  	%r670, %r611, 256;
	setp.eq.s32 	%p15, %r670, 0;
	@%p15 bra 	$L__BB2_24;
	ld.global.u32 	%r671, [%rd6+160];
	xor.b32  	%r1074, %r1074, %r671;
	ld.global.u32 	%r672, [%rd6+164];
	xor.b32  	%r1073, %r1073, %r672;
	ld.global.u32 	%r673, [%rd6+168];
	xor.b32  	%r1072, %r1072, %r673;
	ld.global.u32 	%r674, [%rd6+172];
	xor.b32  	%r1071, %r1071, %r674;
	ld.global.u32 	%r675, [%rd6+176];
	xor.b32  	%r1070, %r1070, %r675;
$L__BB2_24:
	and.b32  	%r677, %r611, 512;
	setp.eq.s32 	%p16, %r677, 0;
	@%p16 bra 	$L__BB2_26;
	ld.global.u32 	%r678, [%rd6+180];
	xor.b32  	%r1074, %r1074, %r678;
	ld.global.u32 	%r679, [%rd6+184];
	xor.b32  	%r1073, %r1073, %r679;
	ld.global.u32 	%r680, [%rd6+188];
	xor.b32  	%r1072, %r1072, %r680;
	ld.global.u32 	%r681, [%rd6+192];
	xor.b32  	%r1071, %r1071, %r681;
	ld.global.u32 	%r682, [%rd6+196];
	xor.b32  	%r1070, %r1070, %r682;
$L__BB2_26:
	and.b32  	%r684, %r611, 1024;
	setp.eq.s32 	%p17, %r684, 0;
	@%p17 bra 	$L__BB2_28;
	ld.global.u32 	%r685, [%rd6+200];
	xor.b32  	%r1074, %r1074, %r685;
	ld.global.u32 	%r686, [%rd6+204];
	xor.b32  	%r1073, %r1073, %r686;
	ld.global.u32 	%r687, [%rd6+208];
	xor.b32  	%r1072, %r1072, %r687;
	ld.global.u32 	%r688, [%rd6+212];
	xor.b32  	%r1071, %r1071, %r688;
	ld.global.u32 	%r689, [%rd6+216];
	xor.b32  	%r1070, %r1070, %r689;
$L__BB2_28:
	and.b32  	%r691, %r611, 2048;
	setp.eq.s32 	%p18, %r691, 0;
	@%p18 bra 	$L__BB2_30;
	ld.global.u32 	%r692, [%rd6+220];
	xor.b32  	%r1074, %r1074, %r692;
	ld.global.u32 	%r693, [%rd6+224];
	xor.b32  	%r1073, %r1073, %r693;
	ld.global.u32 	%r694, [%rd6+228];
	xor.b32  	%r1072, %r1072, %r694;
	ld.global.u32 	%r695, [%rd6+232];
	xor.b32  	%r1071, %r1071, %r695;
	ld.global.u32 	%r696, [%rd6+236];
	xor.b32  	%r1070, %r1070, %r696;
$L__BB2_30:
	and.b32  	%r698, %r611, 4096;
	setp.eq.s32 	%p19, %r698, 0;
	@%p19 bra 	$L__BB2_32;
	ld.global.u32 	%r699, [%rd6+240];
	xor.b32  	%r1074, %r1074, %r699;
	ld.global.u32 	%r700, [%rd6+244];
	xor.b32  	%r1073, %r1073, %r700;
	ld.global.u32 	%r701, [%rd6+248];
	xor.b32  	%r1072, %r1072, %r701;
	ld.global.u32 	%r702, [%rd6+252];
	xor.b32  	%r1071, %r1071, %r702;
	ld.global.u32 	%r703, [%rd6+256];
	xor.b32  	%r1070, %r1070, %r703;
$L__BB2_32:
	and.b32  	%r705, %r611, 8192;
	setp.eq.s32 	%p20, %r705, 0;
	@%p20 bra 	$L__BB2_34;
	ld.global.u32 	%r706, [%rd6+260];
	xor.b32  	%r1074, %r1074, %r706;
	ld.global.u32 	%r707, [%rd6+264];
	xor.b32  	%r1073, %r1073, %r707;
	ld.global.u32 	%r708, [%rd6+268];
	xor.b32  	%r1072, %r1072, %r708;
	ld.global.u32 	%r709, [%rd6+272];
	xor.b32  	%r1071, %r1071, %r709;
	ld.global.u32 	%r710, [%rd6+276];
	xor.b32  	%r1070, %r1070, %r710;
$L__BB2_34:
	and.b32  	%r712, %r611, 16384;
	setp.eq.s32 	%p21, %r712, 0;
	@%p21 bra 	$L__BB2_36;
	ld.global.u32 	%r713, [%rd6+280];
	xor.b32  	%r1074, %r1074, %r713;
	ld.global.u32 	%r714, [%rd6+284];
	xor.b32  	%r1073, %r1073, %r714;
	ld.global.u32 	%r715, [%rd6+288];
	xor.b32  	%r1072, %r1072, %r715;
	ld.global.u32 	%r716, [%rd6+292];
	xor.b32  	%r1071, %r1071, %r716;
	ld.global.u32 	%r717, [%rd6+296];
	xor.b32  	%r1070, %r1070, %r717;
$L__BB2_36:
	and.b32  	%r719, %r611, 32768;
	setp.eq.s32 	%p22, %r719, 0;
	@%p22 bra 	$L__BB2_38;
	ld.global.u32 	%r720, [%rd6+300];
	xor.b32  	%r1074, %r1074, %r720;
	ld.global.u32 	%r721, [%rd6+304];
	xor.b32  	%r1073, %r1073, %r721;
	ld.global.u32 	%r722, [%rd6+308];
	xor.b32  	%r1072, %r1072, %r722;
	ld.global.u32 	%r723, [%rd6+312];
	xor.b32  	%r1071, %r1071, %r723;
	ld.global.u32 	%r724, [%rd6+316];
	xor.b32  	%r1070, %r1070, %r724;
$L__BB2_38:
	add.s32 	%r1069, %r1069, 16;
	setp.ne.s32 	%p23, %r1069, 32;
	@%p23 bra 	$L__BB2_6;
	mad.lo.s32 	%r725, %r1063, -31, %r24;
	add.s32 	%r1063, %r725, 1;
	setp.ne.s32 	%p24, %r1063, 5;
	@%p24 bra 	$L__BB2_5;
	st.local.u32 	[%rd1+4], %r1074;
	st.local.v2.u32 	[%rd1+8], {%r1073, %r1072};
	st.local.v2.u32 	[%rd1+16], {%r1071, %r1070};
	setp.eq.s64 	%p25, %rd4, 1;
	@%p25 bra 	$L__BB2_115;
	mov.b32 	%r1070, 0;
	mov.u32 	%r1071, %r1070;
	mov.u32 	%r1072, %r1070;
	mov.u32 	%r1073, %r1070;
	mov.u32 	%r1074, %r1070;
	mov.u32 	%r1155, %r1070;
$L__BB2_42:
	mul.wide.u32 	%rd18, %r1155, 4;
	add.s64 	%rd19, %rd1, %rd18;
	ld.local.u32 	%r199, [%rd19+4];
	shl.b32 	%r200, %r1155, 5;
	mov.b32 	%r1161, 0;
$L__BB2_43:
	.pragma "nounroll";
	shr.u32 	%r728, %r199, %r1161;
	and.b32  	%r729, %r728, 1;
	setp.eq.b32 	%p26, %r729, 1;
	not.pred 	%p27, %p26;
	add.s32 	%r730, %r200, %r1161;
	mul.lo.s32 	%r731, %r730, 5;
	mul.wide.u32 	%rd20, %r731, 4;
	add.s64 	%rd7, %rd5, %rd20;
	@%p27 bra 	$L__BB2_45;
	ld.global.u32 	%r732, [%rd7];
	xor.b32  	%r1074, %r1074, %r732;
	ld.global.u32 	%r733, [%rd7+4];
	xor.b32  	%r1073, %r1073, %r733;
	ld.global.u32 	%r734, [%rd7+8];
	xor.b32  	%r1072, %r1072, %r734;
	ld.global.u32 	%r735, [%rd7+12];
	xor.b32  	%r1071, %r1071, %r735;
	ld.global.u32 	%r736, [%rd7+16];
	xor.b32  	%r1070, %r1070, %r736;
$L__BB2_45:
	and.b32  	%r738, %r728, 2;
	setp.eq.s32 	%p28, %r738, 0;
	@%p28 bra 	$L__BB2_47;
	ld.global.u32 	%r739, [%rd7+20];
	xor.b32  	%r1074, %r1074, %r739;
	ld.global.u32 	%r740, [%rd7+24];
	xor.b32  	%r1073, %r1073, %r740;
	ld.global.u32 	%r741, [%rd7+28];
	xor.b32  	%r1072, %r1072, %r741;
	ld.global.u32 	%r742, [%rd7+32];
	xor.b32  	%r1071, %r1071, %r742;
	ld.global.u32 	%r743, [%rd7+36];
	xor.b32  	%r1070, %r1070, %r743;
$L__BB2_47:
	and.b32  	%r745, %r728, 4;
	setp.eq.s32 	%p29, %r745, 0;
	@%p29 bra 	$L__BB2_49;
	ld.global.u32 	%r746, [%rd7+40];
	xor.b32  	%r1074, %r1074, %r746;
	ld.global.u32 	%r747, [%rd7+44];
	xor.b32  	%r1073, %r1073, %r747;
	ld.global.u32 	%r748, [%rd7+48];
	xor.b32  	%r1072, %r1072, %r748;
	ld.global.u32 	%r749, [%rd7+52];
	xor.b32  	%r1071, %r1071, %r749;
	ld.global.u32 	%r750, [%rd7+56];
	xor.b32  	%r1070, %r1070, %r750;
$L__BB2_49:
	and.b32  	%r752, %r728, 8;
	setp.eq.s32 	%p30, %r752, 0;
	@%p30 bra 	$L__BB2_51;
	ld.global.u32 	%r753, [%rd7+60];
	xor.b32  	%r1074, %r1074, %r753;
	ld.global.u32 	%r754, [%rd7+64];
	xor.b32  	%r1073, %r1073, %r754;
	ld.global.u32 	%r755, [%rd7+68];
	xor.b32  	%r1072, %r1072, %r755;
	ld.global.u32 	%r756, [%rd7+72];
	xor.b32  	%r1071, %r1071, %r756;
	ld.global.u32 	%r757, [%rd7+76];
	xor.b32  	%r1070, %r1070, %r757;
$L__BB2_51:
	and.b32  	%r759, %r728, 16;
	setp.eq.s32 	%p31, %r759, 0;
	@%p31 bra 	$L__BB2_53;
	ld.global.u32 	%r760, [%rd7+80];
	xor.b32  	%r1074, %r1074, %r760;
	ld.global.u32 	%r761, [%rd7+84];
	xor.b32  	%r1073, %r1073, %r761;
	ld.global.u32 	%r762, [%rd7+88];
	xor.b32  	%r1072, %r1072, %r762;
	ld.global.u32 	%r763, [%rd7+92];
	xor.b32  	%r1071, %r1071, %r763;
	ld.global.u32 	%r764, [%rd7+96];
	xor.b32  	%r1070, %r1070, %r764;
$L__BB2_53:
	and.b32  	%r766, %r728, 32;
	setp.eq.s32 	%p32, %r766, 0;
	@%p32 bra 	$L__BB2_55;
	ld.global.u32 	%r767, [%rd7+100];
	xor.b32  	%r1074, %r1074, %r767;
	ld.global.u32 	%r768, [%rd7+104];
	xor.b32  	%r1073, %r1073, %r768;
	ld.global.u32 	%r769, [%rd7+108];
	xor.b32  	%r1072, %r1072, %r769;
	ld.global.u32 	%r770, [%rd7+112];
	xor.b32  	%r1071, %r1071, %r770;
	ld.global.u32 	%r771, [%rd7+116];
	xor.b32  	%r1070, %r1070, %r771;
$L__BB2_55:
	and.b32  	%r773, %r728, 64;
	setp.eq.s32 	%p33, %r773, 0;
	@%p33 bra 	$L__BB2_57;
	ld.global.u32 	%r774, [%rd7+120];
	xor.b32  	%r1074, %r1074, %r774;
	ld.global.u32 	%r775, [%rd7+124];
	xor.b32  	%r1073, %r1073, %r775;
	ld.global.u32 	%r776, [%rd7+128];
	xor.b32  	%r1072, %r1072, %r776;
	ld.global.u32 	%r777, [%rd7+132];
	xor.b32  	%r1071, %r1071, %r777;
	ld.global.u32 	%r778, [%rd7+136];
	xor.b32  	%r1070, %r1070, %r778;
$L__BB2_57:
	and.b32  	%r780, %r728, 128;
	setp.eq.s32 	%p34, %r780, 0;
	@%p34 bra 	$L__BB2_59;
	ld.global.u32 	%r781, [%rd7+140];
	xor.b32  	%r1074, %r1074, %r781;
	ld.global.u32 	%r782, [%rd7+144];
	xor.b32  	%r1073, %r1073, %r782;
	ld.global.u32 	%r783, [%rd7+148];
	xor.b32  	%r1072, %r1072, %r783;
	ld.global.u32 	%r784, [%rd7+152];
	xor.b32  	%r1071, %r1071, %r784;
	ld.global.u32 	%r785, [%rd7+156];
	xor.b32  	%r1070, %r1070, %r785;
$L__BB2_59:
	and.b32  	%r787, %r728, 256;
	setp.eq.s32 	%p35, %r787, 0;
	@%p35 bra 	$L__BB2_61;
	ld.global.u32 	%r788, [%rd7+160];
	xor.b32  	%r1074, %r1074, %r788;
	ld.global.u32 	%r789, [%rd7+164];
	xor.b32  	%r1073, %r1073, %r789;
	ld.global.u32 	%r790, [%rd7+168];
	xor.b32  	%r1072, %r1072, %r790;
	ld.global.u32 	%r791, [%rd7+172];
	xor.b32  	%r1071, %r1071, %r791;
	ld.global.u32 	%r792, [%rd7+176];
	xor.b32  	%r1070, %r1070, %r792;
$L__BB2_61:
	and.b32  	%r794, %r728, 512;
	setp.eq.s32 	%p36, %r794, 0;
	@%p36 bra 	$L__BB2_63;
	ld.global.u32 	%r795, [%rd7+180];
	xor.b32  	%r1074, %r1074, %r795;
	ld.global.u32 	%r796, [%rd7+184];
	xor.b32  	%r1073, %r1073, %r796;
	ld.global.u32 	%r797, [%rd7+188];
	xor.b32  	%r1072, %r1072, %r797;
	ld.global.u32 	%r798, [%rd7+192];
	xor.b32  	%r1071, %r1071, %r798;
	ld.global.u32 	%r799, [%rd7+196];
	xor.b32  	%r1070, %r1070, %r799;
$L__BB2_63:
	and.b32  	%r801, %r728, 1024;
	setp.eq.s32 	%p37, %r801, 0;
	@%p37 bra 	$L__BB2_65;
	ld.global.u32 	%r802, [%rd7+200];
	xor.b32  	%r1074, %r1074, %r802;
	ld.global.u32 	%r803, [%rd7+204];
	xor.b32  	%r1073, %r1073, %r803;
	ld.global.u32 	%r804, [%rd7+208];
	xor.b32  	%r1072, %r1072, %r804;
	ld.global.u32 	%r805, [%rd7+212];
	xor.b32  	%r1071, %r1071, %r805;
	ld.global.u32 	%r806, [%rd7+216];
	xor.b32  	%r1070, %r1070, %r806;
$L__BB2_65:
	and.b32  	%r808, %r728, 2048;
	setp.eq.s32 	%p38, %r808, 0;
	@%p38 bra 	$L__BB2_67;
	ld.global.u32 	%r809, [%rd7+220];
	xor.b32  	%r1074, %r1074, %r809;
	ld.global.u32 	%r810, [%rd7+224];
	xor.b32  	%r1073, %r1073, %r810;
	ld.global.u32 	%r811, [%rd7+228];
	xor.b32  	%r1072, %r1072, %r811;
	ld.global.u32 	%r812, [%rd7+232];
	xor.b32  	%r1071, %r1071, %r812;
	ld.global.u32 	%r813, [%rd7+236];
	xor.b32  	%r1070, %r1070, %r813;
$L__BB2_67:
	and.b32  	%r815, %r728, 4096;
	setp.eq.s32 	%p39, %r815, 0;
	@%p39 bra 	$L__BB2_69;
	ld.global.u32 	%r816, [%rd7+240];
	xor.b32  	%r1074, %r1074, %r816;
	ld.global.u32 	%r817, [%rd7+244];
	xor.b32  	%r1073, %r1073, %r817;
	ld.global.u32 	%r818, [%rd7+248];
	xor.b32  	%r1072, %r1072, %r818;
	ld.global.u32 	%r819, [%rd7+252];
	xor.b32  	%r1071, %r1071, %r819;
	ld.global.u32 	%r820, [%rd7+256];
	xor.b32  	%r1070, %r1070, %r820;
$L__BB2_69:
	and.b32  	%r822, %r728, 8192;
	setp.eq.s32 	%p40, %r822, 0;
	@%p40 bra 	$L__BB2_71;
	ld.global.u32 	%r823, [%rd7+260];
	xor.b32  	%r1074, %r1074, %r823;
	ld.global.u32 	%r824, [%rd7+264];
	xor.b32  	%r1073, %r1073, %r824;
	ld.global.u32 	%r825, [%rd7+268];
	xor.b32  	%r1072, %r1072, %r825;
	ld.global.u32 	%r826, [%rd7+272];
	xor.b32  	%r1071, %r1071, %r826;
	ld.global.u32 	%r827, [%rd7+276];
	xor.b32  	%r1070, %r1070, %r827;
$L__BB2_71:
	and.b32  	%r829, %r728, 16384;
	setp.eq.s32 	%p41, %r829, 0;
	@%p41 bra 	$L__BB2_73;
	ld.global.u32 	%r830, [%rd7+280];
	xor.b32  	%r1074, %r1074, %r830;
	ld.global.u32 	%r831, [%rd7+284];
	xor.b32  	%r1073, %r1073, %r831;
	ld.global.u32 	%r832, [%rd7+288];
	xor.b32  	%r1072, %r1072, %r832;
	ld.global.u32 	%r833, [%rd7+292];
	xor.b32  	%r1071, %r1071, %r833;
	ld.global.u32 	%r834, [%rd7+296];
	xor.b32  	%r1070, %r1070, %r834;
$L__BB2_73:
	and.b32  	%r836, %r728, 32768;
	setp.eq.s32 	%p42, %r836, 0;
	@%p42 bra 	$L__BB2_75;
	ld.global.u32 	%r837, [%rd7+300];
	xor.b32  	%r1074, %r1074, %r837;
	ld.global.u32 	%r838, [%rd7+304];
	xor.b32  	%r1073, %r1073, %r838;
	ld.global.u32 	%r839, [%rd7+308];
	xor.b32  	%r1072, %r1072, %r839;
	ld.global.u32 	%r840, [%rd7+312];
	xor.b32  	%r1071, %r1071, %r840;
	ld.global.u32 	%r841, [%rd7+316];
	xor.b32  	%r1070, %r1070, %r841;
$L__BB2_75:
	add.s32 	%r1161, %r1161, 16;
	setp.ne.s32 	%p43, %r1161, 32;
	@%p43 bra 	$L__BB2_43;
	mad.lo.s32 	%r842, %r1155, -31, %r200;
	add.s32 	%r1155, %r842, 1;
	setp.ne.s32 	%p44, %r1155, 5;
	@%p44 bra 	$L__BB2_42;
	st.local.u32 	[%rd1+4], %r1074;
	st.local.v2.u32 	[%rd1+8], {%r1073, %r1072};
	st.local.v2.u32 	[%rd1+16], {%r1071, %r1070};
	setp.ne.s64 	%p45, %rd4, 3;
	@%p45 bra 	$L__BB2_115;
	mov.b32 	%r1070, 0;
	mov.u32 	%r1071, %r1070;
	mov.u32 	%r1072, %r1070;
	mov.u32 	%r1073, %r1070;
	mov.u32 	%r1074, %r1070;
	mov.u32 	%r1247, %r1070;
$L__BB2_79:
	mul.wide.u32 	%rd21, %r1247, 4;
	add.s64 	%rd22, %rd1, %rd21;
	ld.local.u32 	%r375, [%rd22+4];
	shl.b32 	%r376, %r1247, 5;
	mov.b32 	%r1253, 0;
$L__BB2_80:
	.pragma "nounroll";
	shr.u32 	%r845, %r375, %r1253;
	and.b32  	%r846, %r845, 1;
	setp.eq.b32 	%p46, %r846, 1;
	not.pred 	%p47, %p46;
	add.s32 	%r847, %r376, %r1253;
	mul.lo.s32 	%r848, %r847, 5;
	mul.wide.u32 	%rd23, %r848, 4;
	add.s64 	%rd8, %rd5, %rd23;
	@%p47 bra 	$L__BB2_82;
	ld.global.u32 	%r849, [%rd8];
	xor.b32  	%r1074, %r1074, %r849;
	ld.global.u32 	%r850, [%rd8+4];
	xor.b32  	%r1073, %r1073, %r850;
	ld.global.u32 	%r851, [%rd8+8];
	xor.b32  	%r1072, %r1072, %r851;
	ld.global.u32 	%r852, [%rd8+12];
	xor.b32  	%r1071, %r1071, %r852;
	ld.global.u32 	%r853, [%rd8+16];
	xor.b32  	%r1070, %r1070, %r853;
$L__BB2_82:
	and.b32  	%r855, %r845, 2;
	setp.eq.s32 	%p48, %r855, 0;
	@%p48 bra 	$L__BB2_84;
	ld.global.u32 	%r856, [%rd8+20];
	xor.b32  	%r1074, %r1074, %r856;
	ld.global.u32 	%r857, [%rd8+24];
	xor.b32  	%r1073, %r1073, %r857;
	ld.global.u32 	%r858, [%rd8+28];
	xor.b32  	%r1072, %r1072, %r858;
	ld.global.u32 	%r859, [%rd8+32];
	xor.b32  	%r1071, %r1071, %r859;
	ld.global.u32 	%r860, [%rd8+36];
	xor.b32  	%r1070, %r1070, %r860;
$L__BB2_84:
	and.b32  	%r862, %r845, 4;
	setp.eq.s32 	%p49, %r862, 0;
	@%p49 bra 	$L__BB2_86;
	ld.global.u32 	%r863, [%rd8+40];
	xor.b32  	%r1074, %r1074, %r863;
	ld.global.u32 	%r864, [%rd8+44];
	xor.b32  	%r1073, %r1073, %r864;
	ld.global.u32 	%r865, [%rd8+48];
	xor.b32  	%r1072, %r1072, %r865;
	ld.global.u32 	%r866, [%rd8+52];
	xor.b32  	%r1071, %r1071, %r866;
	ld.global.u32 	%r867, [%rd8+56];
	xor.b32  	%r1070, %r1070, %r867;
$L__BB2_86:
	and.b32  	%r869, %r845, 8;
	setp.eq.s32 	%p50, %r869, 0;
	@%p50 bra 	$L__BB2_88;
	ld.global.u32 	%r870, [%rd8+60];
	xor.b32  	%r1074, %r1074, %r870;
	ld.global.u32 	%r871, [%rd8+64];
	xor.b32  	%r1073, %r1073, %r871;
	ld.global.u32 	%r872, [%rd8+68];
	xor.b32  	%r1072, %r1072, %r872;
	ld.global.u32 	%r873, [%rd8+72];
	xor.b32  	%r1071, %r1071, %r873;
	ld.global.u32 	%r874, [%rd8+76];
	xor.b32  	%r1070, %r1070, %r874;
$L__BB2_88:
	and.b32  	%r876, %r845, 16;
	setp.eq.s32 	%p51, %r876, 0;
	@%p51 bra 	$L__BB2_90;
	ld.global.u32 	%r877, [%rd8+80];
	xor.b32  	%r1074, %r1074, %r877;
	ld.global.u32 	%r878, [%rd8+84];
	xor.b32  	%r1073, %r1073, %r878;
	ld.global.u32 	%r879, [%rd8+88];
	xor.b32  	%r1072, %r1072, %r879;
	ld.global.u32 	%r880, [%rd8+92];
	xor.b32  	%r1071, %r1071, %r880;
	ld.global.u32 	%r881, [%rd8+96];
	xor.b32  	%r1070, %r1070, %r881;
$L__BB2_90:
	and.b32  	%r883, %r845, 32;
	setp.eq.s32 	%p52, %r883, 0;
	@%p52 bra 	$L__BB2_92;
	ld.global.u32 	%r884, [%rd8+100];
	xor.b32  	%r1074, %r1074, %r884;
	ld.global.u32 	%r885, [%rd8+104];
	xor.b32  	%r1073, %r1073, %r885;
	ld.global.u32 	%r886, [%rd8+108];
	xor.b32  	%r1072, %r1072, %r886;
	ld.global.u32 	%r887, [%rd8+112];
	xor.b32  	%r1071, %r1071, %r887;
	ld.global.u32 	%r888, [%rd8+116];
	xor.b32  	%r1070, %r1070, %r888;
$L__BB2_92:
	and.b32  	%r890, %r845, 64;
	setp.eq.s32 	%p53, %r890, 0;
	@%p53 bra 	$L__BB2_94;
	ld.global.u32 	%r891, [%rd8+120];
	xor.b32  	%r1074, %r1074, %r891;
	ld.global.u32 	%r892, [%rd8+124];
	xor.b32  	%r1073, %r1073, %r892;
	ld.global.u32 	%r893, [%rd8+128];
	xor.b32  	%r1072, %r1072, %r893;
	ld.global.u32 	%r894, [%rd8+132];
	xor.b32  	%r1071, %r1071, %r894;
	ld.global.u32 	%r895, [%rd8+136];
	xor.b32  	%r1070, %r1070, %r895;
$L__BB2_94:
	and.b32  	%r897, %r845, 128;
	setp.eq.s32 	%p54, %r897, 0;
	@%p54 bra 	$L__BB2_96;
	ld.global.u32 	%r898, [%rd8+140];
	xor.b32  	%r1074, %r1074, %r898;
	ld.global.u32 	%r899, [%rd8+144];
	xor.b32  	%r1073, %r1073, %r899;
	ld.global.u32 	%r900, [%rd8+148];
	xor.b32  	%r1072, %r1072, %r900;
	ld.global.u32 	%r901, [%rd8+152];
	xor.b32  	%r1071, %r1071, %r901;
	ld.global.u32 	%r902, [%rd8+156];
	xor.b32  	%r1070, %r1070, %r902;
$L__BB2_96:
	and.b32  	%r904, %r845, 256;
	setp.eq.s32 	%p55, %r904, 0;
	@%p55 bra 	$L__BB2_98;
	ld.global.u32 	%r905, [%rd8+160];
	xor.b32  	%r1074, %r1074, %r905;
	ld.global.u32 	%r906, [%rd8+164];
	xor.b32  	%r1073, %r1073, %r906;
	ld.global.u32 	%r907, [%rd8+168];
	xor.b32  	%r1072, %r1072, %r907;
	ld.global.u32 	%r908, [%rd8+172];
	xor.b32  	%r1071, %r1071, %r908;
	ld.global.u32 	%r909, [%rd8+176];
	xor.b32  	%r1070, %r1070, %r909;
$L__BB2_98:
	and.b32  	%r911, %r845, 512;
	setp.eq.s32 	%p56, %r911, 0;
	@%p56 bra 	$L__BB2_100;
	ld.global.u32 	%r912, [%rd8+180];
	xor.b32  	%r1074, %r1074, %r912;
	ld.global.u32 	%r913, [%rd8+184];
	xor.b32  	%r1073, %r1073, %r913;
	ld.global.u32 	%r914, [%rd8+188];
	xor.b32  	%r1072, %r1072, %r914;
	ld.global.u32 	%r915, [%rd8+192];
	xor.b32  	%r1071, %r1071, %r915;
	ld.global.u32 	%r916, [%rd8+196];
	xor.b32  	%r1070, %r1070, %r916;
$L__BB2_100:
	and.b32  	%r918, %r845, 1024;
	setp.eq.s32 	%p57, %r918, 0;
	@%p57 bra 	$L__BB2_102;
	ld.global.u32 	%r919, [%rd8+200];
	xor.b32  	%r1074, %r1074, %r919;
	ld.global.u32 	%r920, [%rd8+204];
	xor.b32  	%r1073, %r1073, %r920;
	ld.global.u32 	%r921, [%rd8+208];
	xor.b32  	%r1072, %r1072, %r921;
	ld.global.u32 	%r922, [%rd8+212];
	xor.b32  	%r1071, %r1071, %r922;
	ld.global.u32 	%r923, [%rd8+216];
	xor.b32  	%r1070, %r1070, %r923;
$L__BB2_102:
	and.b32  	%r925, %r845, 2048;
	setp.eq.s32 	%p58, %r925, 0;
	@%p58 bra 	$L__BB2_104;
	ld.global.u32 	%r926, [%rd8+220];
	xor.b32  	%r1074, %r1074, %r926;
	ld.global.u32 	%r927, [%rd8+224];
	xor.b32  	%r1073, %r1073, %r927;
	ld.global.u32 	%r928, [%rd8+228];
	xor.b32  	%r1072, %r1072, %r928;
	ld.global.u32 	%r929, [%rd8+232];
	xor.b32  	%r1071, %r1071, %r929;
	ld.global.u32 	%r930, [%rd8+236];
	xor.b32  	%r1070, %r1070, %r930;
$L__BB2_104:
	and.b32  	%r932, %r845, 4096;
	setp.eq.s32 	%p59, %r932, 0;
	@%p59 bra 	$L__BB2_106;
	ld.global.u32 	%r933, [%rd8+240];
	xor.b32  	%r1074, %r1074, %r933;
	ld.global.u32 	%r934, [%rd8+244];
	xor.b32  	%r1073, %r1073, %r934;
	ld.global.u32 	%r935, [%rd8+248];
	xor.b32  	%r1072, %r1072, %r935;
	ld.global.u32 	%r936, [%rd8+252];
	xor.b32  	%r1071, %r1071, %r936;
	ld.global.u32 	%r937, [%rd8+256];
	xor.b32  	%r1070, %r1070, %r937;
$L__BB2_106:
	and.b32  	%r939, %r845, 8192;
	setp.eq.s32 	%p60, %r939, 0;
	@%p60 bra 	$L__BB2_108;
	ld.global.u32 	%r940, [%rd8+260];
	xor.b32  	%r1074, %r1074, %r940;
	ld.global.u32 	%r941, [%rd8+264];
	xor.b32  	%r1073, %r1073, %r941;
	ld.global.u32 	%r942, [%rd8+268];
	xor.b32  	%r1072, %r1072, %r942;
	ld.global.u32 	%r943, [%rd8+272];
	xor.b32  	%r1071, %r1071, %r943;
	ld.global.u32 	%r944, [%rd8+276];
	xor.b32  	%r1070, %r1070, %r944;
$L__BB2_108:
	and.b32  	%r946, %r845, 16384;
	setp.eq.s32 	%p61, %r946, 0;
	@%p61 bra 	$L__BB2_110;
	ld.global.u32 	%r947, [%rd8+280];
	xor.b32  	%r1074, %r1074, %r947;
	ld.global.u32 	%r948, [%rd8+284];
	xor.b32  	%r1073, %r1073, %r948;
	ld.global.u32 	%r949, [%rd8+288];
	xor.b32  	%r1072, %r1072, %r949;
	ld.global.u32 	%r950, [%rd8+292];
	xor.b32  	%r1071, %r1071, %r950;
	ld.global.u32 	%r951, [%rd8+296];
	xor.b32  	%r1070, %r1070, %r951;
$L__BB2_110:
	and.b32  	%r953, %r845, 32768;
	setp.eq.s32 	%p62, %r953, 0;
	@%p62 bra 	$L__BB2_112;
	ld.global.u32 	%r954, [%rd8+300];
	xor.b32  	%r1074, %r1074, %r954;
	ld.global.u32 	%r955, [%rd8+304];
	xor.b32  	%r1073, %r1073, %r955;
	ld.global.u32 	%r956, [%rd8+308];
	xor.b32  	%r1072, %r1072, %r956;
	ld.global.u32 	%r957, [%rd8+312];
	xor.b32  	%r1071, %r1071, %r957;
	ld.global.u32 	%r958, [%rd8+316];
	xor.b32  	%r1070, %r1070, %r958;
$L__BB2_112:
	add.s32 	%r1253, %r1253, 16;
	setp.ne.s32 	%p63, %r1253, 32;
	@%p63 bra 	$L__BB2_80;
	mad.lo.s32 	%r959, %r1247, -31, %r376;
	add.s32 	%r1247, %r959, 1;
	setp.ne.s32 	%p64, %r1247, 5;
	@%p64 bra 	$L__BB2_79;
	st.local.u32 	[%rd1+4], %r1074;
	st.local.v2.u32 	[%rd1+8], {%r1073, %r1072};
	st.local.v2.u32 	[%rd1+16], {%r1071, %r1070};
$L__BB2_115:
	shr.u64 	%rd31, %rd3, 2;
	add.s32 	%r1057, %r1057, 1;
	setp.gt.u64 	%p65, %rd3, 3;
	@%p65 bra 	$L__BB2_3;
$L__BB2_116:
	cvta.to.global.u64 	%rd24, %rd11;
	mul.wide.s32 	%rd25, %r1, 4;
	add.s64 	%rd26, %rd24, %rd25;
	ld.global.f32 	%f1, [%rd26];
	setp.lt.s32 	%p66, %r589, 1;
	mov.f32 	%f71, 0f00000000;
	@%p66 bra 	$L__BB2_138;
	sub.f32 	%f2, %f11, %f1;
	mov.f64 	%fd19, 0d4000000000000000;
	{
	.reg .b32 %temp; 
	mov.b64 	{%temp, %r556}, %fd19;
	}
	and.b32  	%r557, %r556, 2146435072;
	setp.eq.s32 	%p67, %r557, 1062207488;
	setp.lt.s32 	%p68, %r556, 0;
	selp.b32 	%r558, 0, 2146435072, %p68;
	and.b32  	%r962, %r556, 2147483647;
	setp.ne.s32 	%p69, %r962, 1071644672;
	and.pred  	%p1, %p67, %p69;
	or.b32  	%r559, %r558, -2147483648;
	setp.eq.s32 	%p70, %r589, 1;
	mov.b32 	%r1352, 0;
	@%p70 bra 	$L__BB2_130;
	add.s32 	%r964, %r4, %r3;
	add.s32 	%r1345, %r964, 8064989;
	and.b32  	%r965, %r589, 2147483646;
	neg.s32 	%r1344, %r965;
	mov.b32 	%r1352, 0;
$L__BB2_119:
	mov.u32 	%r568, %r1074;
	mov.u32 	%r567, %r1073;
	mov.u32 	%r566, %r1072;
	mov.u32 	%r565, %r1071;
	mov.u32 	%r1074, %r1070;
	mov.u32 	%r1353, %r1345;
	setp.lt.s32 	%p71, %r556, 0;
	setp.eq.s32 	%p72, %r557, 1062207488;
	shr.u32 	%r966, %r568, 2;
	xor.b32  	%r967, %r966, %r568;
	shl.b32 	%r968, %r1074, 4;
	shl.b32 	%r969, %r967, 1;
	xor.b32  	%r970, %r969, %r968;
	xor.b32  	%r971, %r970, %r967;
	xor.b32  	%r1073, %r971, %r1074;
	add.s32 	%r972, %r1353, %r1073;
	add.s32 	%r973, %r972, -1087311;
	cvt.rn.f32.u32 	%f13, %r973;
	fma.rn.f32 	%f14, %f13, 0f2F800000, 0f2F000000;
	fma.rn.f32 	%f3, %f2, %f14, %f1;
	shr.u32 	%r974, %r567, 2;
	xor.b32  	%r975, %r974, %r567;
	shl.b32 	%r976, %r1073, 4;
	shl.b32 	%r977, %r975, 1;
	xor.b32  	%r978, %r977, %r976;
	xor.b32  	%r979, %r978, %r975;
	xor.b32  	%r1072, %r979, %r1073;
	add.s32 	%r980, %r1353, %r1072;
	add.s32 	%r981, %r980, -724874;
	cvt.rn.f32.u32 	%f15, %r981;
	fma.rn.f32 	%f4, %f15, 0f2F800000, 0f2F000000;
	cvt.f64.f32 	%fd1, %f3;
	{
	.reg .b32 %temp; 
	mov.b64 	{%temp, %r572}, %fd1;
	}
	abs.f64 	%fd2, %fd1;
	{ // callseq 2, 0
	.param .b64 param0;
	st.param.f64 	[param0], %fd2;
	.param .b64 retval0;
	call.uni (retval0), 
	__internal_accurate_pow, 
	(
	param0
	);
	ld.param.f64 	%fd20, [retval0];
	} // callseq 2
	setp.lt.s32 	%p74, %r572, 0;
	neg.f64 	%fd22, %fd20;
	selp.f64 	%fd23, %fd22, %fd20, %p72;
	selp.f64 	%fd24, %fd23, %fd20, %p74;
	setp.eq.f32 	%p75, %f3, 0f00000000;
	selp.b32 	%r982, %r572, 0, %p72;
	or.b32  	%r983, %r982, 2146435072;
	selp.b32 	%r984, %r983, %r982, %p71;
	mov.b32 	%r985, 0;
	mov.b64 	%fd25, {%r985, %r984};
	selp.f64 	%fd53, %fd25, %fd24, %p75;
	add.f64 	%fd26, %fd1, 0d4000000000000000;
	{
	.reg .b32 %temp; 
	mov.b64 	{%temp, %r986}, %fd26;
	}
	and.b32  	%r987, %r986, 2146435072;
	setp.ne.s32 	%p76, %r987, 2146435072;
	@%p76 bra 	$L__BB2_124;
	setp.num.f32 	%p77, %f3, %f3;
	@%p77 bra 	$L__BB2_122;
	mov.f64 	%fd27, 0d4000000000000000;
	add.rn.f64 	%fd53, %fd1, %fd27;
	bra.uni 	$L__BB2_124;
$L__BB2_122:
	setp.neu.f64 	%p78, %fd2, 0d7FF0000000000000;
	@%p78 bra 	$L__BB2_124;
	setp.lt.s32 	%p79, %r572, 0;
	selp.b32 	%r988, %r559, %r558, %p1;
	selp.b32 	%r989, %r988, %r558, %p79;
	mov.b32 	%r990, 0;
	mov.b64 	%fd53, {%r990, %r989};
$L__BB2_124:
	setp.lt.s32 	%p80, %r556, 0;
	setp.eq.s32 	%p81, %r557, 1062207488;
	setp.eq.f32 	%p83, %f3, 0f3F800000;
	mul.f64 	%fd28, %fd53, 0dBFE0000000000000;
	cvt.rn.f32.f64 	%f16, %fd28;
	selp.f32 	%f17, 0fBF000000, %f16, %p83;
	fma.rn.f32 	%f18, %f17, 0f3BBB989D, 0f3F000000;
	cvt.sat.f32.f32 	%f19, %f18;
	mov.f32 	%f20, 0f4B400001;
	mov.f32 	%f21, 0f437C0000;
	fma.rm.f32 	%f22, %f19, %f21, %f20;
	add.f32 	%f23, %f22, 0fCB40007F;
	neg.f32 	%f24, %f23;
	fma.rn.f32 	%f25, %f17, 0f3FB8AA3B, %f24;
	fma.rn.f32 	%f26, %f17, 0f32A57060, %f25;
	mov.b32 	%r991, %f22;
	shl.b32 	%r992, %r991, 23;
	mov.b32 	%f27, %r992;
	ex2.approx.ftz.f32 	%f28, %f26;
	mul.f32 	%f29, %f28, %f27;
	cvt.f64.f32 	%fd29, %f29;
	div.rn.f64 	%fd30, %fd29, 0d40040D931FEE115C;
	cvt.rn.f32.f64 	%f30, %fd30;
	setp.lt.f32 	%p84, %f4, %f30;
	selp.u32 	%r993, 1, 0, %p84;
	add.s32 	%r573, %r1352, %r993;
	shr.u32 	%r994, %r566, 2;
	xor.b32  	%r995, %r994, %r566;
	shl.b32 	%r996, %r1072, 4;
	shl.b32 	%r997, %r995, 1;
	xor.b32  	%r998, %r997, %r996;
	xor.b32  	%r999, %r998, %r995;
	xor.b32  	%r1071, %r999, %r1072;
	add.s32 	%r1000, %r1353, %r1071;
	add.s32 	%r1001, %r1000, -362437;
	cvt.rn.f32.u32 	%f31, %r1001;
	fma.rn.f32 	%f32, %f31, 0f2F800000, 0f2F000000;
	fma.rn.f32 	%f5, %f2, %f32, %f1;
	shr.u32 	%r1002, %r565, 2;
	xor.b32  	%r1003, %r1002, %r565;
	shl.b32 	%r1004, %r1071, 4;
	shl.b32 	%r1005, %r1003, 1;
	xor.b32  	%r1006, %r1005, %r1004;
	xor.b32  	%r1007, %r1006, %r1003;
	xor.b32  	%r1070, %r1007, %r1071;
	add.s32 	%r1008, %r1353, %r1070;
	cvt.rn.f32.u32 	%f33, %r1008;
	fma.rn.f32 	%f6, %f33, 0f2F800000, 0f2F000000;
	cvt.f64.f32 	%fd7, %f5;
	{
	.reg .b32 %temp; 
	mov.b64 	{%temp, %r576}, %fd7;
	}
	abs.f64 	%fd8, %fd7;
	{ // callseq 3, 0
	.param .b64 param0;
	st.param.f64 	[param0], %fd8;
	.param .b64 retval0;
	call.uni (retval0), 
	__internal_accurate_pow, 
	(
	param0
	);
	ld.param.f64 	%fd31, [retval0];
	} // callseq 3
	setp.lt.s32 	%p85, %r576, 0;
	neg.f64 	%fd33, %fd31;
	selp.f64 	%fd34, %fd33, %fd31, %p81;
	selp.f64 	%fd35, %fd34, %fd31, %p85;
	setp.eq.f32 	%p86, %f5, 0f00000000;
	selp.b32 	%r1009, %r576, 0, %p81;
	or.b32  	%r1010, %r1009, 2146435072;
	selp.b32 	%r1011, %r1010, %r1009, %p80;
	mov.b32 	%r1012, 0;
	mov.b64 	%fd36, {%r1012, %r1011};
	selp.f64 	%fd54, %fd36, %fd35, %p86;
	add.f64 	%fd37, %fd7, 0d4000000000000000;
	{
	.reg .b32 %temp; 
	mov.b64 	{%temp, %r1013}, %fd37;
	}
	and.b32  	%r1014, %r1013, 2146435072;
	setp.ne.s32 	%p87, %r1014, 2146435072;
	@%p87 bra 	$L__BB2_129;
	setp.nan.f32 	%p88, %f5, %f5;
	@%p88 bra 	$L__BB2_128;
	setp.neu.f64 	%p89, %fd8, 0d7FF0000000000000;
	@%p89 bra 	$L__BB2_129;
	setp.lt.s32 	%p90, %r576, 0;
	selp.b32 	%r1015, %r559, %r558, %p1;
	selp.b32 	%r1016, %r1015, %r558, %p90;
	mov.b32 	%r1017, 0;
	mov.b64 	%fd54, {%r1017, %r1016};
	bra.uni 	$L__BB2_129;
$L__BB2_128:
	mov.f64 	%fd38, 0d4000000000000000;
	add.rn.f64 	%fd54, %fd7, %fd38;
$L__BB2_129:
	setp.eq.f32 	%p91, %f5, 0f3F800000;
	mul.f64 	%fd39, %fd54, 0dBFE0000000000000;
	cvt.rn.f32.f64 	%f34, %fd39;
	selp.f32 	%f35, 0fBF000000, %f34, %p91;
	fma.rn.f32 	%f36, %f35, 0f3BBB989D, 0f3F000000;
	cvt.sat.f32.f32 	%f37, %f36;
	mov.f32 	%f38, 0f4B400001;
	mov.f32 	%f39, 0f437C0000;
	fma.rm.f32 	%f40, %f37, %f39, %f38;
	add.f32 	%f41, %f40, 0fCB40007F;
	neg.f32 	%f42, %f41;
	fma.rn.f32 	%f43, %f35, 0f3FB8AA3B, %f42;
	fma.rn.f32 	%f44, %f35, 0f32A57060, %f43;
	mov.b32 	%r1018, %f40;
	shl.b32 	%r1019, %r1018, 23;
	mov.b32 	%f45, %r1019;
	ex2.approx.ftz.f32 	%f46, %f44;
	mul.f32 	%f47, %f46, %f45;
	cvt.f64.f32 	%fd40, %f47;
	div.rn.f64 	%fd41, %fd40, 0d40040D931FEE115C;
	cvt.rn.f32.f64 	%f48, %fd41;
	setp.lt.f32 	%p92, %f6, %f48;
	selp.u32 	%r1020, 1, 0, %p92;
	add.s32 	%r1352, %r573, %r1020;
	add.s32 	%r1345, %r1353, 1449748;
	add.s32 	%r1344, %r1344, 2;
	setp.ne.s32 	%p93, %r1344, 0;
	@%p93 bra 	$L__BB2_119;
$L__BB2_130:
	and.b32  	%r1021, %r589, 1;
	setp.eq.b32 	%p94, %r1021, 1;
	not.pred 	%p95, %p94;
	@%p95 bra 	$L__BB2_137;
	setp.lt.s32 	%p96, %r556, 0;
	setp.eq.s32 	%p97, %r557, 1062207488;
	shr.u32 	%r1022, %r1074, 2;
	xor.b32  	%r1023, %r1022, %r1074;
	shl.b32 	%r1024, %r1070, 4;
	shl.b32 	%r1025, %r1023, 1;
	xor.b32  	%r1026, %r1025, %r1024;
	xor.b32  	%r1027, %r1026, %r1023;
	xor.b32  	%r1028, %r1027, %r1070;
	add.s32 	%r1029, %r1353, %r1028;
	add.s32 	%r1030, %r1029, 362437;
	cvt.rn.f32.u32 	%f49, %r1030;
	fma.rn.f32 	%f50, %f49, 0f2F800000, 0f2F000000;
	fma.rn.f32 	%f7, %f2, %f50, %f1;
	shr.u32 	%r1031, %r1073, 2;
	xor.b32  	%r1032, %r1031, %r1073;
	shl.b32 	%r1033, %r1028, 4;
	shl.b32 	%r1034, %r1032, 1;
	xor.b32  	%r1035, %r1034, %r1033;
	xor.b32  	%r1036, %r1035, %r1032;
	xor.b32  	%r1037, %r1036, %r1028;
	add.s32 	%r1038, %r1353, %r1037;
	add.s32 	%r1039, %r1038, 724874;
	cvt.rn.f32.u32 	%f51, %r1039;
	fma.rn.f32 	%f8, %f51, 0f2F800000, 0f2F000000;
	cvt.f64.f32 	%fd13, %f7;
	{
	.reg .b32 %temp; 
	mov.b64 	{%temp, %r586}, %fd13;
	}
	abs.f64 	%fd14, %fd13;
	{ // callseq 4, 0
	.param .b64 param0;
	st.param.f64 	[param0], %fd14;
	.param .b64 retval0;
	call.uni (retval0), 
	__internal_accurate_pow, 
	(
	param0
	);
	ld.param.f64 	%fd42, [retval0];
	} // callseq 4
	setp.lt.s32 	%p99, %r586, 0;
	neg.f64 	%fd44, %fd42;
	selp.f64 	%fd45, %fd44, %fd42, %p97;
	selp.f64 	%fd46, %fd45, %fd42, %p99;
	setp.eq.f32 	%p100, %f7, 0f00000000;
	selp.b32 	%r1040, %r586, 0, %p97;
	or.b32  	%r1041, %r1040, 2146435072;
	selp.b32 	%r1042, %r1041, %r1040, %p96;
	mov.b32 	%r1043, 0;
	mov.b64 	%fd47, {%r1043, %r1042};
	selp.f64 	%fd55, %fd47, %fd46, %p100;
	add.f64 	%fd48, %fd13, 0d4000000000000000;
	{
	.reg .b32 %temp; 
	mov.b64 	{%temp, %r1044}, %fd48;
	}
	and.b32  	%r1045, %r1044, 2146435072;
	setp.ne.s32 	%p101, %r1045, 2146435072;
	@%p101 bra 	$L__BB2_136;
	setp.nan.f32 	%p102, %f7, %f7;
	@%p102 bra 	$L__BB2_135;
	setp.neu.f64 	%p103, %fd14, 0d7FF0000000000000;
	@%p103 bra 	$L__BB2_136;
	setp.lt.s32 	%p104, %r586, 0;
	selp.b32 	%r1046, %r559, %r558, %p1;
	selp.b32 	%r1047, %r1046, %r558, %p104;
	mov.b32 	%r1048, 0;
	mov.b64 	%fd55, {%r1048, %r1047};
	bra.uni 	$L__BB2_136;
$L__BB2_135:
	mov.f64 	%fd49, 0d4000000000000000;
	add.rn.f64 	%fd55, %fd13, %fd49;
$L__BB2_136:
	setp.eq.f32 	%p105, %f7, 0f3F800000;
	mul.f64 	%fd50, %fd55, 0dBFE0000000000000;
	cvt.rn.f32.f64 	%f52, %fd50;
	selp.f32 	%f53, 0fBF000000, %f52, %p105;
	fma.rn.f32 	%f54, %f53, 0f3BBB989D, 0f3F000000;
	cvt.sat.f32.f32 	%f55, %f54;
	mov.f32 	%f56, 0f4B400001;
	mov.f32 	%f57, 0f437C0000;
	fma.rm.f32 	%f58, %f55, %f57, %f56;
	add.f32 	%f59, %f58, 0fCB40007F;
	neg.f32 	%f60, %f59;
	fma.rn.f32 	%f61, %f53, 0f3FB8AA3B, %f60;
	fma.rn.f32 	%f62, %f53, 0f32A57060, %f61;
	mov.b32 	%r1049, %f58;
	shl.b32 	%r1050, %r1049, 23;
	mov.b32 	%f63, %r1050;
	ex2.approx.ftz.f32 	%f64, %f62;
	mul.f32 	%f65, %f64, %f63;
	cvt.f64.f32 	%fd51, %f65;
	div.rn.f64 	%fd52, %fd51, 0d40040D931FEE115C;
	cvt.rn.f32.f64 	%f66, %fd52;
	setp.lt.f32 	%p106, %f8, %f66;
	selp.u32 	%r1051, 1, 0, %p106;
	add.s32 	%r1352, %r1352, %r1051;
$L__BB2_137:
	cvt.rn.f32.u32 	%f71, %r1352;
$L__BB2_138:
	ld.param.u64 	%rd30, [mc_integration_normal_kernel_2_param_0];
	sub.f32 	%f67, %f11, %f1;
	mul.f32 	%f68, %f67, %f71;
	cvt.rn.f32.s32 	%f69, %r589;
	div.rn.f32 	%f70, %f68, %f69;
	cvta.to.global.u64 	%rd27, %rd30;
	add.s64 	%rd29, %rd27, %rd25;
	st.global.f32 	[%rd29], %f70;
$L__BB2_139:
	ret;

}
.func  (.param .b64 func_retval0) __internal_accurate_pow(
	.param .b64 __internal_accurate_pow_param_0
)
{
	.reg .pred 	%p<8>;
	.reg .b32 	%r<49>;
	.reg .b32 	%f<3>;
	.reg .b64 	%fd<109>;

	ld.param.f64 	%fd10, [__internal_accurate_pow_param_0];
	{
	.reg .b32 %temp; 
	mov.b64 	{%temp, %r46}, %fd10;
	}
	{
	.reg .b32 %temp; 
	mov.b64 	{%r45, %temp}, %fd10;
	}
	shr.u32 	%r47, %r46, 20;
	setp.gt.u32 	%p1, %r46, 1048575;
	@%p1 bra 	$L__BB3_2;
	mul.f64 	%fd11, %fd10, 0d4350000000000000;
	{
	.reg .b32 %temp; 
	mov.b64 	{%temp, %r46}, %fd11;
	}
	{
	.reg .b32 %temp; 
	mov.b64 	{%r45, %temp}, %fd11;
	}
	shr.u32 	%r16, %r46, 20;
	add.s32 	%r47, %r16, -54;
$L__BB3_2:
	add.s32 	%r48, %r47, -1023;
	and.b32  	%r17, %r46, -2146435073;
	or.b32  	%r18, %r17, 1072693248;
	mov.b64 	%fd107, {%r45, %r18};
	setp.lt.u32 	%p2, %r18, 1073127583;
	@%p2 bra 	$L__BB3_4;
	{
	.reg .b32 %temp; 
	mov.b64 	{%r19, %temp}, %fd107;
	}
	{
	.reg .b32 %temp; 
	mov.b64 	{%temp, %r20}, %fd107;
	}
	add.s32 	%r21, %r20, -1048576;
	mov.b64 	%fd107, {%r19, %r21};
	add.s32 	%r48, %r47, -1022;
$L__BB3_4:
	add.f64 	%fd12, %fd107, 0dBFF0000000000000;
	add.f64 	%fd13, %fd107, 0d3FF0000000000000;
	rcp.approx.ftz.f64 	%fd14, %fd13;
	neg.f64 	%fd15, %fd13;
	fma.rn.f64 	%fd16, %fd15, %fd14, 0d3FF0000000000000;
	fma.rn.f64 	%fd17, %fd16, %fd16, %fd16;
	fma.rn.f64 	%fd18, %fd17, %fd14, %fd14;
	mul.f64 	%fd19, %fd12, %fd18;
	fma.rn.f64 	%fd20, %fd12, %fd18, %fd19;
	mul.f64 	%fd21, %fd20, %fd20;
	fma.rn.f64 	%fd22, %fd21, 0d3EB0F5FF7D2CAFE2, 0d3ED0F5D241AD3B5A;
	fma.rn.f64 	%fd23, %fd22, %fd21, 0d3EF3B20A75488A3F;
	fma.rn.f64 	%fd24, %fd23, %fd21, 0d3F1745CDE4FAECD5;
	fma.rn.f64 	%fd25, %fd24, %fd21, 0d3F3C71C7258A578B;
	fma.rn.f64 	%fd26, %fd25, %fd21, 0d3F6249249242B910;
	fma.rn.f64 	%fd27, %fd26, %fd21, 0d3F89999999999DFB;
	sub.f64 	%fd28, %fd12, %fd20;
	add.f64 	%fd29, %fd28, %fd28;
	neg.f64 	%fd30, %fd20;
	fma.rn.f64 	%fd31, %fd30, %fd12, %fd29;
	mul.f64 	%fd32, %fd18, %fd31;
	fma.rn.f64 	%fd33, %fd21, %fd27, 0d3FB5555555555555;
	mov.f64 	%fd34, 0d3FB5555555555555;
	sub.f64 	%fd35, %fd34, %fd33;
	fma.rn.f64 	%fd36, %fd21, %fd27, %fd35;
	add.f64 	%fd37, %fd36, 0dBC46A4CB00B9E7B0;
	add.f64 	%fd38, %fd33, %fd37;
	sub.f64 	%fd39, %fd33, %fd38;
	add.f64 	%fd40, %fd37, %fd39;
	mul.rn.f64 	%fd41, %fd20, %fd20;
	neg.f64 	%fd42, %fd41;
	fma.rn.f64 	%fd43, %fd20, %fd20, %fd42;
	{
	.reg .b32 %temp; 
	mov.b64 	{%r22, %temp}, %fd32;
	}
	{
	.reg .b32 %temp; 
	mov.b64 	{%temp, %r23}, %fd32;
	}
	add.s32 	%r24, %r23, 1048576;
	mov.b64 	%fd44, {%r22, %r24};
	fma.rn.f64 	%fd45, %fd20, %fd44, %fd43;
	mul.rn.f64 	%fd46, %fd41, %fd20;
	neg.f64 	%fd47, %fd46;
	fma.rn.f64 	%fd48, %fd41, %fd20, %fd47;
	fma.rn.f64 	%fd49, %fd41, %fd32, %fd48;
	fma.rn.f64 	%fd50, %fd45, %fd20, %fd49;
	mul.rn.f64 	%fd51, %fd38, %fd46;
	neg.f64 	%fd52, %fd51;
	fma.rn.f64 	%fd53, %fd38, %fd46, %fd52;
	fma.rn.f64 	%fd54, %fd38, %fd50, %fd53;
	fma.rn.f64 	%fd55, %fd40, %fd46, %fd54;
	add.f64 	%fd56, %fd51, %fd55;
	sub.f64 	%fd57, %fd51, %fd56;
	add.f64 	%fd58, %fd55, %fd57;
	add.f64 	%fd59, %fd20, %fd56;
	sub.f64 	%fd60, %fd20, %fd59;
	add.f64 	%fd61, %fd56, %fd60;
	add.f64 	%fd62, %fd58, %fd61;
	add.f64 	%fd63, %fd32, %fd62;
	add.f64 	%fd64, %fd59, %fd63;
	sub.f64 	%fd65, %fd59, %fd64;
	add.f64 	%fd66, %fd63, %fd65;
	xor.b32  	%r25, %r48, -2147483648;
	mov.b32 	%r26, 1127219200;
	mov.b64 	%fd67, {%r25, %r26};
	mov.b32 	%r27, -2147483648;
	mov.b64 	%fd68, {%r27, %r26};
	sub.f64 	%fd69, %fd67, %fd68;
	fma.rn.f64 	%fd70, %fd69, 0d3FE62E42FEFA39EF, %fd64;
	fma.rn.f64 	%fd71, %fd69, 0dBFE62E42FEFA39EF, %fd70;
	sub.f64 	%fd72, %fd71, %fd64;
	sub.f64 	%fd73, %fd66, %fd72;
	fma.rn.f64 	%fd74, %fd69, 0d3C7ABC9E3B39803F, %fd73;
	add.f64 	%fd75, %fd70, %fd74;
	sub.f64 	%fd76, %fd70, %fd75;
	add.f64 	%fd77, %fd74, %fd76;
	mov.f64 	%fd78, 0d4000000000000000;
	{
	.reg .b32 %temp; 
	mov.b64 	{%temp, %r28}, %fd78;
	}
	{
	.reg .b32 %temp; 
	mov.b64 	{%r29, %temp}, %fd78;
	}
	shl.b32 	%r30, %r28, 1;
	setp.gt.u32 	%p3, %r30, -33554433;
	and.b32  	%r31, %r28, -15728641;
	selp.b32 	%r32, %r31, %r28, %p3;
	mov.b64 	%fd79, {%r29, %r32};
	mul.rn.f64 	%fd80, %fd75, %fd79;
	neg.f64 	%fd81, %fd80;
	fma.rn.f64 	%fd82, %fd75, %fd79, %fd81;
	fma.rn.f64 	%fd83, %fd77, %fd79, %fd82;
	add.f64 	%fd4, %fd80, %fd83;
	sub.f64 	%fd84, %fd80, %fd4;
	add.f64 	%fd5, %fd83, %fd84;
	fma.rn.f64 	%fd85, %fd4, 0d3FF71547652B82FE, 0d4338000000000000;
	{
	.reg .b32 %temp; 
	mov.b64 	{%r13, %temp}, %fd85;
	}
	mov.f64 	%fd86, 0dC338000000000000;
	add.rn.f64 	%fd87, %fd85, %fd86;
	fma.rn.f64 	%fd88, %fd87, 0dBFE62E42FEFA39EF, %fd4;
	fma.rn.f64 	%fd89, %fd87, 0dBC7ABC9E3B39803F, %fd88;
	fma.rn.f64 	%fd90, %fd89, 0d3E5ADE1569CE2BDF, 0d3E928AF3FCA213EA;
	fma.rn.f64 	%fd91, %fd90, %fd89, 0d3EC71DEE62401315;
	fma.rn.f64 	%fd92, %fd91, %fd89, 0d3EFA01997C89EB71;
	fma.rn.f64 	%fd93, %fd92, %fd89, 0d3F2A01A014761F65;
	fma.rn.f64 	%fd94, %fd93, %fd89, 0d3F56C16C1852B7AF;
	fma.rn.f64 	%fd95, %fd94, %fd89, 0d3F81111111122322;
	fma.rn.f64 	%fd96, %fd95, %fd89, 0d3FA55555555502A1;
	fma.rn.f64 	%fd97, %fd96, %fd89, 0d3FC5555555555511;
	fma.rn.f64 	%fd98, %fd97, %fd89, 0d3FE000000000000B;
	fma.rn.f64 	%fd99, %fd98, %fd89, 0d3FF0000000000000;
	fma.rn.f64 	%fd100, %fd99, %fd89, 0d3FF0000000000000;
	{
	.reg .b32 %temp; 
	mov.b64 	{%r14, %temp}, %fd100;
	}
	{
	.reg .b32 %temp; 
	mov.b64 	{%temp, %r15}, %fd100;
	}
	shl.b32 	%r33, %r13, 20;
	add.s32 	%r34, %r33, %r15;
	mov.b64 	%fd108, {%r14, %r34};
	{
	.reg .b32 %temp; 
	mov.b64 	{%temp, %r35}, %fd4;
	}
	mov.b32 	%f2, %r35;
	abs.f32 	%f1, %f2;
	setp.lt.f32 	%p4, %f1, 0f4086232B;
	@%p4 bra 	$L__BB3_7;
	setp.lt.f64 	%p5, %fd4, 0d0000000000000000;
	add.f64 	%fd101, %fd4, 0d7FF0000000000000;
	selp.f64 	%fd108, 0d0000000000000000, %fd101, %p5;
	setp.geu.f32 	%p6, %f1, 0f40874800;
	@%p6 bra 	$L__BB3_7;
	shr.u32 	%r36, %r13, 31;
	add.s32 	%r37, %r13, %r36;
	shr.s32 	%r38, %r37, 1;
	shl.b32 	%r39, %r38, 20;
	add.s32 	%r40, %r15, %r39;
	mov.b64 	%fd102, {%r14, %r40};
	sub.s32 	%r41, %r13, %r38;
	shl.b32 	%r42, %r41, 20;
	add.s32 	%r43, %r42, 1072693248;
	mov.b32 	%r44, 0;
	mov.b64 	%fd103, {%r44, %r43};
	mul.f64 	%fd108, %fd103, %fd102;
$L__BB3_7:
	abs.f64 	%fd104, %fd108;
	setp.eq.f64 	%p7, %fd104, 0d7FF0000000000000;
	fma.rn.f64 	%fd105, %fd108, %fd5, %fd108;
	selp.f64 	%fd106, %fd108, %fd105, %p7;
	st.param.f64 	[func_retval0], %fd106;
	ret;

}


// ===== COMPILED SASS (sm_100) =====

	.target	sm_100

	.elftype	@"ET_EXEC"


//--------------------- .note.nv.tkinfo           --------------------------
	.section	.note.nv.tkinfo,"",@"SHT_NOTE"
	.sectionflags	@"SHF_NOTE_NV_TKINFO"
	.tkinfo
        /*0018*/ 	.word	0x00000002
        /*0030*/ 	.string	""
        /*0030*/ 	.string	"ptxas"
        /*0030*/ 	.string	"Cuda compilation tools, release 13.0, V13.0.88"
        /*0030*/ 	.string	"Build cuda_13.0.r13.0/compiler.36424714_0"
        /*0030*/ 	.string	"-arch sm_100 -m 64 "



//--------------------- .note.nv.cuinfo           --------------------------
	.section	.note.nv.cuinfo,"",@"SHT_NOTE"
	.sectionflags	@"SHF_NOTE_NV_CUINFO"
        /*0018*/ 	.short	0x0002
        /*001a*/ 	.short	0x0064
        /*001c*/ 	.short	0x0082
	.zero		2


//--------------------- .nv.info                  --------------------------
	.section	.nv.info,"",@"SHT_CUDA_INFO"
	.align	4


	//----- nvinfo : EIATTR_REGCOUNT
	.align		4
        /*0000*/ 	.byte	0x04, 0x2f
        /*0002*/ 	.short	(.L_13 - .L_12)
	.align		4
.L_12:
        /*0004*/ 	.word	index@(mc_integration_normal_kernel)
        /*0008*/ 	.word	0x0000001f


	//----- nvinfo : EIATTR_FRAME_SIZE
	.align		4
.L_13:
        /*000c*/ 	.byte	0x04, 0x11
        /*000e*/ 	.short	(.L_15 - .L_14)
	.align		4
.L_14:
        /*0010*/ 	.word	index@($mc_integration_normal_kernel$__internal_accurate_pow)
        /*0014*/ 	.word	0x00000030


	//----- nvinfo : EIATTR_FRAME_SIZE
	.align		4
.L_15:
        /*0018*/ 	.byte	0x04, 0x11
        /*001a*/ 	.short	(.L_17 - .L_16)
	.align		4
.L_16:
        /*001c*/ 	.word	index@($__internal_4_$__cuda_sm20_div_rn_f64_full)
        /*0020*/ 	.word	0x00000030


	//----- nvinfo : EIATTR_FRAME_SIZE
	.align		4
.L_17:
        /*0024*/ 	.byte	0x04, 0x11
        /*0026*/ 	.short	(.L_19 - .L_18)
	.align		4
.L_18:
        /*0028*/ 	.word	index@(mc_integration_normal_kernel)
        /*002c*/ 	.word	0x00000030


	//----- nvinfo : EIATTR_REGCOUNT
	.align		4
.L_19:
        /*0030*/ 	.byte	0x04, 0x2f
        /*0032*/ 	.short	(.L_21 - .L_20)
	.align		4
.L_20:
        /*0034*/ 	.word	index@(mc_integration_normal_vegas_kernel)
        /*0038*/ 	.word	0x0000001f


	//----- nvinfo : EIATTR_FRAME_SIZE
	.align		4
.L_21:
        /*003c*/ 	.byte	0x04, 0x11
        /*003e*/ 	.short	(.L_23 - .L_22)
	.align		4
.L_22:
        /*0040*/ 	.word	index@($mc_integration_normal_vegas_kernel$__internal_accurate_pow)
        /*0044*/ 	.word	0x00000030


	//----- nvinfo : EIATTR_FRAME_SIZE
	.align		4
.L_23:
        /*0048*/ 	.byte	0x04, 0x11
        /*004a*/ 	.short	(.L_25 - .L_24)
	.align		4
.L_24:
        /*004c*/ 	.word	index@($__internal_3_$__cuda_sm3x_div_rn_noftz_f32_slowpath)
        /*0050*/ 	.word	0x00000030


	//----- nvinfo : EIATTR_FRAME_SIZE
	.align		4
.L_25:
        /*0054*/ 	.byte	0x04, 0x11
        /*0056*/ 	.short	(.L_27 - .L_26)
	.align		4
.L_26:
        /*0058*/ 	.word	index@($__internal_2_$__cuda_sm20_div_rn_f64_full)
        /*005c*/ 	.word	0x00000030


	//----- nvinfo : EIATTR_FRAME_SIZE
	.align		4
.L_27:
        /*0060*/ 	.byte	0x04, 0x11
        /*0062*/ 	.short	(.L_29 - .L_28)
	.align		4
.L_28:
        /*0064*/ 	.word	index@(mc_integration_normal_vegas_kernel)
        /*0068*/ 	.word	0x00000030


	//----- nvinfo : EIATTR_REGCOUNT
	.align		4
.L_29:
        /*006c*/ 	.byte	0x04, 0x2f
        /*006e*/ 	.short	(.L_31 - .L_30)
	.align		4
.L_30:
        /*0070*/ 	.word	index@(mc_integration_normal_kernel_2)
        /*0074*/ 	.word	0x00000028


	//----- nvinfo : EIATTR_FRAME_SIZE
	.align		4
.L_31:
        /*0078*/ 	.byte	0x04, 0x11
        /*007a*/ 	.short	(.L_33 - .L_32)
	.align		4
.L_32:
        /*007c*/ 	.word	index@($mc_integration_normal_kernel_2$__internal_accurate_pow)
        /*0080*/ 	.word	0x00000030


	//----- nvinfo : EIATTR_FRAME_SIZE
	.align		4
.L_33:
        /*0084*/ 	.byte	0x04, 0x11
        /*0086*/ 	.short	(.L_35 - .L_34)
	.align		4
.L_34:
        /*0088*/ 	.word	index@($__internal_1_$__cuda_sm3x_div_rn_noftz_f32_slowpath)
        /*008c*/ 	.word	0x00000030


	//----- nvinfo : EIATTR_FRAME_SIZE
	.align		4
.L_35:
        /*0090*/ 	.byte	0x04, 0x11
        /*0092*/ 	.short	(.L_37 - .L_36)
	.align		4
.L_36:
        /*0094*/ 	.word	index@($__internal_0_$__cuda_sm20_div_rn_f64_full)
        /*0098*/ 	.word	0x00000030


	//----- nvinfo : EIATTR_FRAME_SIZE
	.align		4
.L_37:
        /*009c*/ 	.byte	0x04, 0x11
        /*009e*/ 	.short	(.L_39 - .L_38)
	.align		4
.L_38:
        /*00a0*/ 	.word	index@(mc_integration_normal_kernel_2)
        /*00a4*/ 	.word	0x00000030


	//----- nvinfo : EIATTR_MIN_STACK_SIZE
	.align		4
.L_39:
        /*00a8*/ 	.byte	0x04, 0x12
        /*00aa*/ 	.short	(.L_41 - .L_40)
	.align		4
.L_40:
        /*00ac*/ 	.word	index@(mc_integration_normal_kernel_2)
        /*00b0*/ 	.word	0x00000030


	//----- nvinfo : EIATTR_MIN_STACK_SIZE
	.align		4
.L_41:
        /*00b4*/ 	.byte	0x04, 0x12
        /*00b6*/ 	.short	(.L_43 - .L_42)
	.align		4
.L_42:
        /*00b8*/ 	.word	index@(mc_integration_normal_vegas_kernel)
        /*00bc*/ 	.word	0x00000030


	//----- nvinfo : EIATTR_MIN_STACK_SIZE
	.align		4
.L_43:
        /*00c0*/ 	.byte	0x04, 0x12
        /*00c2*/ 	.short	(.L_45 - .L_44)
	.align		4
.L_44:
        /*00c4*/ 	.word	index@(mc_integration_normal_kernel)
        /*00c8*/ 	.word	0x00000030
.L_45:


//--------------------- .nv.compat                --------------------------
	.section	.nv.compat,"",@"SHT_CUDA_COMPAT_INFO"
	.align	4
        /*0000*/ 	.byte	0x02, 0x09, 0x00, 0x00, 0x02, 0x02, 0x01, 0x00, 0x02, 0x05, 0x05, 0x00, 0x03, 0x07, 0x01, 0x01
        /*0010*/ 	.byte	0x02, 0x03, 0x00, 0x00, 0x02, 0x06, 0x01, 0x00, 0x04, 0x0b, 0x08, 0x00, 0x01, 0x00, 0x00, 0x00
        /*0020*/ 	.byte	0x00, 0x00, 0x00, 0x00


//--------------------- .nv.info.mc_integration_normal_kernel_2 --------------------------
	.section	.nv.info.mc_integration_normal_kernel_2,"",@"SHT_CUDA_INFO"
	.sectionflags	@""
	.align	4


	//----- nvinfo : EIATTR_CUDA_API_VERSION
	.align		4
        /*0000*/ 	.byte	0x04, 0x37
        /*0002*/ 	.short	(.L_47 - .L_46)
.L_46:
        /*0004*/ 	.word	0x00000082


	//----- nvinfo : EIATTR_KPARAM_INFO
	.align		4
.L_47:
        /*0008*/ 	.byte	0x04, 0x17
        /*000a*/ 	.short	(.L_49 - .L_48)
.L_48:
        /*000c*/ 	.word	0x00000000
        /*0010*/ 	.short	0x0005
        /*0012*/ 	.short	0x001c
        /*0014*/ 	.byte	0x00, 0xf0, 0x11, 0x00


	//----- nvinfo : EIATTR_KPARAM_INFO
	.align		4
.L_49:
        /*0018*/ 	.byte	0x04, 0x17
        /*001a*/ 	.short	(.L_51 - .L_50)
.L_50:
        /*001c*/ 	.word	0x00000000
        /*0020*/ 	.short	0x0004
        /*0022*/ 	.short	0x0018
        /*0024*/ 	.byte	0x00, 0xf0, 0x11, 0x00


	//----- nvinfo : EIATTR_KPARAM_INFO
	.align		4
.L_51:
        /*0028*/ 	.byte	0x04, 0x17
        /*002a*/ 	.short	(.L_53 - .L_52)
.L_52:
        /*002c*/ 	.word	0x00000000
        /*0030*/ 	.short	0x0003
        /*0032*/ 	.short	0x0010
        /*0034*/ 	.byte	0x00, 0xf5, 0x21, 0x00


	//----- nvinfo : EIATTR_KPARAM_INFO
	.align		4
.L_53:
        /*0038*/ 	.byte	0x04, 0x17
        /*003a*/ 	.short	(.L_55 - .L_54)
.L_54:
        /*003c*/ 	.word	0x00000000
        /*0040*/ 	.short	0x0002
        /*0042*/ 	.short	0x000c
        /*0044*/ 	.byte	0x00, 0xf0, 0x11, 0x00


	//----- nvinfo : EIATTR_KPARAM_INFO
	.align		4
.L_55:
        /*0048*/ 	.byte	0x04, 0x17
        /*004a*/ 	.short	(.L_57 - .L_56)
.L_56:
        /*004c*/ 	.word	0x00000000
        /*0050*/ 	.short	0x0001
        /*0052*/ 	.short	0x0008
        /*0054*/ 	.byte	0x00, 0xf0, 0x11, 0x00


	//----- nvinfo : EIATTR_KPARAM_INFO
	.align		4
.L_57:
        /*0058*/ 	.byte	0x04, 0x17
        /*005a*/ 	.short	(.L_59 - .L_58)
.L_58:
        /*005c*/ 	.word	0x00000000
        /*0060*/ 	.short	0x0000
        /*0062*/ 	.short	0x0000
        /*0064*/ 	.byte	0x00, 0xf5, 0x21, 0x00


	//----- nvinfo : EIATTR_SPARSE_MMA_MASK
	.align		4
.L_59:
        /*0068*/ 	.byte	0x03, 0x50
        /*006a*/ 	.short	0x0000


	//----- nvinfo : EIATTR_MAXREG_COUNT
	.align		4
        /*006c*/ 	.byte	0x03, 0x1b
        /*006e*/ 	.short	0x00ff


	//----- nvinfo : EIATTR_MERCURY_ISA_VERSION
	.align		4
        /*0070*/ 	.byte	0x03, 0x5f
        /*0072*/ 	.short	0x0101


	//----- nvinfo : EIATTR_VRC_CTA_INIT_COUNT
	.align		4
        /*0074*/ 	.byte	0x02, 0x4a
	.zero		1
	.zero		1


	//----- nvinfo : EIATTR_EXIT_INSTR_OFFSETS
	.align		4
        /*0078*/ 	.byte	0x04, 0x1c
        /*007a*/ 	.short	(.L_61 - .L_60)


	//   ....[0]....
.L_60:
        /*007c*/ 	.word	0x00000110


	//   ....[1]....
        /*0080*/ 	.word	0x00003ad0


	//----- nvinfo : EIATTR_CRS_STACK_SIZE
	.align		4
.L_61:
        /*0084*/ 	.byte	0x04, 0x1e
        /*0086*/ 	.short	(.L_63 - .L_62)
.L_62:
        /*0088*/ 	.word	0x00000000


	//----- nvinfo : EIATTR_CBANK_PARAM_SIZE
	.align		4
.L_63:
        /*008c*/ 	.byte	0x03, 0x19
        /*008e*/ 	.short	0x0020


	//----- nvinfo : EIATTR_PARAM_CBANK
	.align		4
        /*0090*/ 	.byte	0x04, 0x0a
        /*0092*/ 	.short	(.L_65 - .L_64)
	.align		4
.L_64:
        /*0094*/ 	.word	index@(.nv.constant0.mc_integration_normal_kernel_2)
        /*0098*/ 	.short	0x0380
        /*009a*/ 	.short	0x0020


	//----- nvinfo : EIATTR_SW_WAR
	.align		4
.L_65:
        /*009c*/ 	.byte	0x04, 0x36
        /*009e*/ 	.short	(.L_67 - .L_66)
.L_66:
        /*00a0*/ 	.word	0x00000008
.L_67:


//--------------------- .nv.info.mc_integration_normal_vegas_kernel --------------------------
	.section	.nv.info.mc_integration_normal_vegas_kernel,"",@"SHT_CUDA_INFO"
	.sectionflags	@""
	.align	4


	//----- nvinfo : EIATTR_CUDA_API_VERSION
	.align		4
        /*0000*/ 	.byte	0x04, 0x37
        /*0002*/ 	.short	(.L_69 - .L_68)
.L_68:
        /*0004*/ 	.word	0x00000082


	//----- nvinfo : EIATTR_KPARAM_INFO
	.align		4
.L_69:
        /*0008*/ 	.byte	0x04, 0x17
        /*000a*/ 	.short	(.L_71 - .L_70)
.L_70:
        /*000c*/ 	.word	0x00000000
        /*0010*/ 	.short	0x0004
        /*0012*/ 	.short	0x0014
        /*0014*/ 	.byte	0x00, 0xf0, 0x11, 0x00


	//----- nvinfo : EIATTR_KPARAM_INFO
	.align		4
.L_71:
        /*0018*/ 	.byte	0x04, 0x17
        /*001a*/ 	.short	(.L_73 - .L_72)
.L_72:
        /*001c*/ 	.word	0x00000000
        /*0020*/ 	.short	0x0003
        /*0022*/ 	.short	0x0010
        /*0024*/ 	.byte	0x00, 0xf0, 0x11, 0x00


	//----- nvinfo : EIATTR_KPARAM_INFO
	.align		4
.L_73:
        /*0028*/ 	.byte	0x04, 0x17
        /*002a*/ 	.short	(.L_75 - .L_74)
.L_74:
        /*002c*/ 	.word	0x00000000
        /*0030*/ 	.short	0x0002
        /*0032*/ 	.short	0x000c
        /*0034*/ 	.byte	0x00, 0xf0, 0x11, 0x00


	//----- nvinfo : EIATTR_KPARAM_INFO
	.align		4
.L_75:
        /*0038*/ 	.byte	0x04, 0x17
        /*003a*/ 	.short	(.L_77 - .L_76)
.L_76:
        /*003c*/ 	.word	0x00000000
        /*0040*/ 	.short	0x0001
        /*0042*/ 	.short	0x0008
        /*0044*/ 	.byte	0x00, 0xf0, 0x11, 0x00


	//----- nvinfo : EIATTR_KPARAM_INFO
	.align		4
.L_77:
        /*0048*/ 	.byte	0x04, 0x17
        /*004a*/ 	.short	(.L_79 - .L_78)
.L_78:
        /*004c*/ 	.word	0x00000000
        /*0050*/ 	.short	0x0000
        /*0052*/ 	.short	0x0000
        /*0054*/ 	.byte	0x00, 0xf5, 0x21, 0x00


	//----- nvinfo : EIATTR_SPARSE_MMA_MASK
	.align		4
.L_79:
        /*0058*/ 	.byte	0x03, 0x50
        /*005a*/ 	.short	0x0000


	//----- nvinfo : EIATTR_MAXREG_COUNT
	.align		4
        /*005c*/ 	.byte	0x03, 0x1b
        /*005e*/ 	.short	0x00ff


	//----- nvinfo : EIATTR_MERCURY_ISA_VERSION
	.align		4
        /*0060*/ 	.byte	0x03, 0x5f
        /*0062*/ 	.short	0x0101


	//----- nvinfo : EIATTR_VRC_CTA_INIT_COUNT
	.align		4
        /*0064*/ 	.byte	0x02, 0x4a
	.zero		1
	.zero		1


	//----- nvinfo : EIATTR_EXIT_INSTR_OFFSETS
	.align		4
        /*0068*/ 	.byte	0x04, 0x1c
        /*006a*/ 	.short	(.L_81 - .L_80)


	//   ....[0]....
.L_80:
        /*006c*/ 	.word	0x00000110


	//   ....[1]....
        /*0070*/ 	.word	0x00003080


	//   ....[2]....
        /*0074*/ 	.word	0x000030c0


	//----- nvinfo : EIATTR_CRS_STACK_SIZE
	.align		4
.L_81:
        /*0078*/ 	.byte	0x04, 0x1e
        /*007a*/ 	.short	(.L_83 - .L_82)
.L_82:
        /*007c*/ 	.word	0x00000000


	//----- nvinfo : EIATTR_CBANK_PARAM_SIZE
	.align		4
.L_83:
        /*0080*/ 	.byte	0x03, 0x19
        /*0082*/ 	.short	0x0018


	//----- nvinfo : EIATTR_PARAM_CBANK
	.align		4
        /*0084*/ 	.byte	0x04, 0x0a
        /*0086*/ 	.short	(.L_85 - .L_84)
	.align		4
.L_84:
        /*0088*/ 	.word	index@(.nv.constant0.mc_integration_normal_vegas_kernel)
        /*008c*/ 	.short	0x0380
        /*008e*/ 	.short	0x0018


	//----- nvinfo : EIATTR_SW_WAR
	.align		4
.L_85:
        /*0090*/ 	.byte	0x04, 0x36
        /*0092*/ 	.short	(.L_87 - .L_86)
.L_86:
        /*0094*/ 	.word	0x00000008
.L_87:


//--------------------- .nv.info.mc_integration_normal_kernel --------------------------
	.section	.nv.info.mc_integration_normal_kernel,"",@"SHT_CUDA_INFO"
	.sectionflags	@""
	.align	4


	//----- nvinfo : EIATTR_CUDA_API_VERSION
	.align		4
        /*0000*/ 	.byte	0x04, 0x37
        /*0002*/ 	.short	(.L_89 - .L_88)
.L_88:
        /*0004*/ 	.word	0x00000082


	//----- nvinfo : EIATTR_KPARAM_INFO
	.align		4
.L_89:
        /*0008*/ 	.byte	0x04, 0x17
        /*000a*/ 	.short	(.L_91 - .L_90)
.L_90:
        /*000c*/ 	.word	0x00000000
        /*0010*/ 	.short	0x0004
        /*0012*/ 	.short	0x0014
        /*0014*/ 	.byte	0x00, 0xf0, 0x11, 0x00


	//----- nvinfo : EIATTR_KPARAM_INFO
	.align		4
.L_91:
        /*0018*/ 	.byte	0x04, 0x17
        /*001a*/ 	.short	(.L_93 - .L_92)
.L_92:
        /*001c*/ 	.word	0x00000000
        /*0020*/ 	.short	0x0003
        /*0022*/ 	.short	0x0010
        /*0024*/ 	.byte	0x00, 0xf0, 0x11, 0x00


	//----- nvinfo : EIATTR_KPARAM_INFO
	.align		4
.L_93:
        /*0028*/ 	.byte	0x04, 0x17
        /*002a*/ 	.short	(.L_95 - .L_94)
.L_94:
        /*002c*/ 	.word	0x00000000
        /*0030*/ 	.short	0x0002
        /*0032*/ 	.short	0x000c
        /*0034*/ 	.byte	0x00, 0xf0, 0x11, 0x00


	//----- nvinfo : EIATTR_KPARAM_INFO
	.align		4
.L_95:
        /*0038*/ 	.byte	0x04, 0x17
        /*003a*/ 	.short	(.L_97 - .L_96)
.L_96:
        /*003c*/ 	.word	0x00000000
        /*0040*/ 	.short	0x0001
        /*0042*/ 	.short	0x0008
        /*0044*/ 	.byte	0x00, 0xf0, 0x11, 0x00


	//----- nvinfo : EIATTR_KPARAM_INFO
	.align		4
.L_97:
        /*0048*/ 	.byte	0x04, 0x17
        /*004a*/ 	.short	(.L_99 - .L_98)
.L_98:
        /*004c*/ 	.word	0x00000000
        /*0050*/ 	.short	0x0000
        /*0052*/ 	.short	0x0000
        /*0054*/ 	.byte	0x00, 0xf5, 0x21, 0x00


	//----- nvinfo : EIATTR_SPARSE_MMA_MASK
	.align		4
.L_99:
        /*0058*/ 	.byte	0x03, 0x50
        /*005a*/ 	.short	0x0000


	//----- nvinfo : EIATTR_MAXREG_COUNT
	.align		4
        /*005c*/ 	.byte	0x03, 0x1b
        /*005e*/ 	.short	0x00ff


	//----- nvinfo : EIATTR_MERCURY_ISA_VERSION
	.align		4
        /*0060*/ 	.byte	0x03, 0x5f
        /*0062*/ 	.short	0x0101


	//----- nvinfo : EIATTR_VRC_CTA_INIT_COUNT
	.align		4
        /*0064*/ 	.byte	0x02, 0x4a
	.zero		1
	.zero		1


	//----- nvinfo : EIATTR_EXIT_INSTR_OFFSETS
	.align		4
        /*0068*/ 	.byte	0x04, 0x1c
        /*006a*/ 	.short	(.L_101 - .L_100)


	//   ....[0]....
.L_100:
        /*006c*/ 	.word	0x00000110


	//   ....[1]....
        /*0070*/ 	.word	0x00002d30


	//   ....[2]....
        /*0074*/ 	.word	0x00002d70


	//----- nvinfo : EIATTR_CRS_STACK_SIZE
	.align		4
.L_101:
        /*0078*/ 	.byte	0x04, 0x1e
        /*007a*/ 	.short	(.L_103 - .L_102)
.L_102:
        /*007c*/ 	.word	0x00000000


	//----- nvinfo : EIATTR_CBANK_PARAM_SIZE
	.align		4
.L_103:
        /*0080*/ 	.byte	0x03, 0x19
        /*0082*/ 	.short	0x0018


	//----- nvinfo : EIATTR_PARAM_CBANK
	.align		4
        /*0084*/ 	.byte	0x04, 0x0a
        /*0086*/ 	.short	(.L_105 - .L_104)
	.align		4
.L_104:
        /*0088*/ 	.word	index@(.nv.constant0.mc_integration_normal_kernel)
        /*008c*/ 	.short	0x0380
        /*008e*/ 	.short	0x0018


	//----- nvinfo : EIATTR_SW_WAR
	.align		4
.L_105:
        /*0090*/ 	.byte	0x04, 0x36
        /*0092*/ 	.short	(.L_107 - .L_106)
.L_106:
        /*0094*/ 	.word	0x00000008
.L_107:


//--------------------- .nv.callgraph             --------------------------
	.section	.nv.callgraph,"",@"SHT_CUDA_CALLGRAPH"
	.align	4
	.sectionentsize	8
	.align		4
        /*0000*/ 	.word	0x00000000
	.align		4
        /*0004*/ 	.word	0xffffffff
	.align		4
        /*0008*/ 	.word	0x00000000
	.align		4
        /*000c*/ 	.word	0xfffffffe
	.align		4
        /*0010*/ 	.word	0x00000000
	.align		4
        /*0014*/ 	.word	0xfffffffd
	.align		4
        /*0018*/ 	.word	0x00000000
	.align		4
        /*001c*/ 	.word	0xfffffffc


//--------------------- .nv.constant4             --------------------------
	.section	.nv.constant4,"a",@progbits
	.align	8
	.align		8
.nv.constant4:
        /*0000*/ 	.dword	precalc_xorwow_matrix
	.align		8
        /*0008*/ 	.dword	precalc_xorwow_offset_matrix
	.align		8
        /*0010*/ 	.dword	mrg32k3aM1
	.align		8
        /*0018*/ 	.dword	mrg32k3aM2
	.align		8
        /*0020*/ 	.dword	mrg32k3aM1SubSeq
	.align		8
        /*0028*/ 	.dword	mrg32k3aM2SubSeq
	.align		8
        /*0030*/ 	.dword	mrg32k3aM1Seq
	.align		8
        /*0038*/ 	.dword	mrg32k3aM2Seq


//--------------------- .nv.constant3             --------------------------
	.section	.nv.constant3,"a",@progbits
	.align	8
.nv.constant3:
	.type		__cr_lgamma_table,@object
	.size		__cr_lgamma_table,(seed_a - __cr_lgamma_table)
__cr_lgamma_table:
        /*0000*/ 	.byte	0x00, 0x00, 0x00, 0x00, 0x00, 0x00, 0x00, 0x00, 0x00, 0x00, 0x00, 0x00, 0x00, 0x00, 0x00, 0x00
        /*0010*/ 	.byte	0xef, 0x39, 0xfa, 0xfe, 0x42, 0x2e, 0xe6, 0x3f, 0x02, 0x20, 0x2a, 0xfa, 0x0b, 0xab, 0xfc, 0x3f
        /*0020*/ 	.byte	0xf9, 0x2c, 0x92, 0x7c, 0xa7, 0x6c, 0x09, 0x40, 0xc9, 0x79, 0x44, 0x3c, 0x64, 0x26, 0x13, 0x40
        /*0030*/ 	.byte	0xca, 0x01, 0xcf, 0x3a, 0x27, 0x51, 0x1a, 0x40, 0x30, 0xcc, 0x2d, 0xf3, 0xe1, 0x0c, 0x21, 0x40
        /*0040*/ 	.byte	0x0d, 0xb7, 0xfc, 0x82, 0x8e, 0x35, 0x25, 0x40
	.type		seed_a,@object
	.size		seed_a,(seed_b - seed_a)
seed_a:
        /*0048*/ 	.byte	0xd2, 0x04, 0x00, 0x00
	.type		seed_b,@object
	.size		seed_b,(seed_c - seed_b)
seed_b:
        /*004c*/ 	.byte	0x8f, 0x05, 0x00, 0x00
	.type		seed_c,@object
	.size		seed_c,(.L_11 - seed_c)
seed_c:
        /*0050*/ 	.byte	0x32, 0x07, 0x00, 0x00
.L_11:


//--------------------- .text.mc_integration_normal_kernel_2 --------------------------
	.section	.text.mc_integration_normal_kernel_2,"ax",@progbits
	.align	128
        .global         mc_integration_normal_kernel_2
        .type           mc_integration_normal_kernel_2,@function
        .size           mc_integration_normal_kernel_2,(.L_x_107 - mc_integration_normal_kernel_2)
        .other          mc_integration_normal_kernel_2,@"STO_CUDA_ENTRY STV_DEFAULT"
mc_integration_normal_kernel_2:
.text.mc_integration_normal_kernel_2:
[----:B------:R-:W0:Y:S01]  /*0000*/  LDC R1, c[0x0][0x37c] ;  /* 0x0000df00ff017b82 */ /* 0x000e220000000800 */
[----:B------:R-:W1:Y:S07]  /*0010*/  S2R R3, SR_TID.Z ;  /* 0x0000000000037919 */ /* 0x000e6e0000002300 */
[----:B------:R-:W-:Y:S01]  /*0020*/  S2UR UR4, SR_CTAID.X ;  /* 0x00000000000479c3 */ /* 0x000fe20000002500 */
[----:B------:R-:W2:Y:S01]  /*0030*/  LDCU UR6, c[0x0][0x370] ;  /* 0x00006e00ff0677ac */ /* 0x000ea20008000800 */
[----:B0-----:R-:W-:Y:S01]  /*0040*/  VIADD R1, R1, 0xffffffd0 ;  /* 0xffffffd001017836 */ /* 0x001fe20000000000 */
[----:B------:R-:W0:Y:S01]  /*0050*/  S2R R5, SR_TID.Y ;  /* 0x0000000000057919 */ /* 0x000e220000002200 */
[----:B------:R-:W3:Y:S01]  /*0060*/  LDCU UR7, c[0x0][0x360] ;  /* 0x00006c00ff0777ac */ /* 0x000ee20008000800 */
[----:B------:R-:W3:Y:S03]  /*0070*/  S2R R7, SR_TID.X ;  /* 0x0000000000077919 */ /* 0x000ee60000002100 */
[----:B------:R-:W2:Y:S01]  /*0080*/  S2UR UR5, SR_CTAID.Y ;  /* 0x00000000000579c3 */ /* 0x000ea20000002600 */
[----:B------:R-:W0:Y:S07]  /*0090*/  LDCU UR8, c[0x0][0x364] ;  /* 0x00006c80ff0877ac */ /* 0x000e2e0008000800 */
[----:B------:R-:W1:Y:S01]  /*00a0*/  LDC R0, c[0x0][0x368] ;  /* 0x0000da00ff007b82 */ /* 0x000e620000000800 */
[----:B--2---:R-:W-:Y:S01]  /*00b0*/  UIMAD UR4, UR5, UR6, UR4 ;  /* 0x00000006050472a4 */ /* 0x004fe2000f8e0204 */
[----:B------:R-:W2:Y:S05]  /*00c0*/  LDCU UR5, c[0x0][0x398] ;  /* 0x00007300ff0577ac */ /* 0x000eaa0008000800 */
[----:B-1----:R-:W-:-:S04]  /*00d0*/  IMAD R0, R0, UR4, R3 ;  /* 0x0000000400007c24 */ /* 0x002fc8000f8e0203 */
[----:B0-----:R-:W-:-:S04]  /*00e0*/  IMAD R0, R0, UR8, R5 ;  /* 0x0000000800007c24 */ /* 0x001fc8000f8e0205 */
[----:B---3--:R-:W-:-:S05]  /*00f0*/  IMAD R10, R0, UR7, R7 ;  /* 0x00000007000a7c24 */ /* 0x008fca000f8e0207 */
[----:B--2---:R-:W-:-:S13]  /*0100*/  ISETP.GE.AND P0, PT, R10, UR5, PT ;  /* 0x000000050a007c0c */ /* 0x004fda000bf06270 */
[----:B------:R-:W-:Y:S05]  /*0110*/  @P0 EXIT ;  /* 0x000000000000094d */ /* 0x000fea0003800000 */
[----:B------:R-:W0:Y:S01]  /*0120*/  LDC.64 R2, c[0x3][0x48] ;  /* 0x00c01200ff027b82 */ /* 0x000e220000000a00 */
[----:B------:R-:W-:Y:S01]  /*0130*/  IMAD.MOV.U32 R15, RZ, RZ, -0x266e14b1 ;  /* 0xd991eb4fff0f7424 */ /* 0x000fe200078e00ff */
[----:B------:R-:W1:Y:S01]  /*0140*/  LDCU UR7, c[0x3][0x50] ;  /* 0x00c00a00ff0777ac */ /* 0x000e620008000800 */
[----:B------:R-:W2:Y:S01]  /*0150*/  LDCU.64 UR8, c[0x0][0x358] ;  /* 0x00006b00ff0877ac */ /* 0x000ea20008000a00 */
[----:B-1----:R-:W-:Y:S01]  /*0160*/  UISETP.NE.AND UP0, UPT, UR7, URZ, UPT ;  /* 0x000000ff0700728c */ /* 0x002fe2000bf05270 */
[----:B0-----:R-:W-:-:S05]  /*0170*/  IMAD R0, R10, R3, R2 ;  /* 0x000000030a007224 */ /* 0x001fca00078e0202 */
[C---:B------:R-:W-:Y:S02]  /*0180*/  LOP3.LUT R14, R0.reuse, 0xaad26b49, RZ, 0x3c, !PT ;  /* 0xaad26b49000e7812 */ /* 0x040fe400078e3cff */
[----:B------:R-:W-:-:S03]  /*0190*/  ISETP.GT.AND P0, PT, R0, -0x1, PT ;  /* 0xffffffff0000780c */ /* 0x000fc60003f04270 */
[----:B------:R-:W-:Y:S01]  /*01a0*/  IMAD R14, R14, 0x4182bed5, RZ ;  /* 0x4182bed50e0e7824 */ /* 0x000fe200078e02ff */
[----:B------:R-:W-:-:S03]  /*01b0*/  SEL R15, R15, 0x8bf16996, P0 ;  /* 0x8bf169960f0f7807 */ /* 0x000fc60000000000 */
[C---:B------:R-:W-:Y:S01]  /*01c0*/  VIADD R7, R14.reuse, 0x75bcd15 ;  /* 0x075bcd150e077836 */ /* 0x040fe20000000000 */
[C---:B------:R-:W-:Y:S01]  /*01d0*/  IADD3 R6, PT, PT, R15.reuse, 0x64f0c9, R14 ;  /* 0x0064f0c90f067810 */ /* 0x040fe20007ffe00e */
[C---:B------:R-:W-:Y:S01]  /*01e0*/  VIADD R5, R15.reuse, 0x1f123bb5 ;  /* 0x1f123bb50f057836 */ /* 0x040fe20000000000 */
[C---:B------:R-:W-:Y:S01]  /*01f0*/  LOP3.LUT R4, R14.reuse, 0x159a55e5, RZ, 0x3c, !PT ;  /* 0x159a55e50e047812 */ /* 0x040fe200078e3cff */
[----:B------:R-:W-:Y:S01]  /*0200*/  VIADD R3, R14, 0x583f19 ;  /* 0x00583f190e037836 */ /* 0x000fe20000000000 */
[----:B------:R-:W-:Y:S01]  /*0210*/  LOP3.LUT R2, R15, 0x5491333, RZ, 0x3c, !PT ;  /* 0x054913330f027812 */ /* 0x000fe200078e3cff */
[----:B------:R0:W-:Y:S04]  /*0220*/  STL.64 [R1], R6 ;  /* 0x0000000601007387 */ /* 0x0001e80000100a00 */
[----:B------:R0:W-:Y:S04]  /*0230*/  STL.64 [R1+0x8], R4 ;  /* 0x0000080401007387 */ /* 0x0001e80000100a00 */
[----:B------:R0:W-:Y:S01]  /*0240*/  STL.64 [R1+0x10], R2 ;  /* 0x0000100201007387 */ /* 0x0001e20000100a00 */
[----:B--2---:R-:W-:Y:S05]  /*0250*/  BRA.U !UP0, `(.L_x_0) ;  /* 0x0000002508407547 */ /* 0x004fea000b800000 */
[----:B------:R-:W-:Y:S01]  /*0260*/  IMAD.MOV.U32 R0, RZ, RZ, RZ ;  /* 0x000000ffff007224 */ /* 0x000fe200078e00ff */
[----:B------:R-:W1:Y:S01]  /*0270*/  LDCU UR6, c[0x3][0x50] ;  /* 0x00c00a00ff0677ac */ /* 0x000e620008000800 */
[----:B------:R-:W-:-:S12]  /*0280*/  USHF.R.S32.HI UR7, URZ, 0x1f, UR7 ;  /* 0x0000001fff077899 */ /* 0x000fd80008011407 */
.L_x_8:
[----:B-1----:R-:W-:-:S04]  /*0290*/  ULOP3.LUT UR10, UR6, 0x3, URZ, 0xc0, !UPT ;  /* 0x00000003060a7892 */ /* 0x002fc8000f8ec0ff */
[----:B------:R-:W-:-:S04]  /*02a0*/  UISETP.NE.U32.AND UP0, UPT, UR10, URZ, UPT ;  /* 0x000000ff0a00728c */ /* 0x000fc8000bf05070 */
[----:B------:R-:W-:-:S09]  /*02b0*/  UISETP.NE.AND.EX UP0, UPT, URZ, URZ, UPT, UP0 ;  /* 0x000000ffff00728c */ /* 0x000fd2000bf05300 */
[----:B--23--:R-:W-:Y:S05]  /*02c0*/  BRA.U !UP0, `(.L_x_1) ;  /* 0x0000002508047547 */ /* 0x00cfea000b800000 */
[----:B------:R-:W1:Y:S01]  /*02d0*/  LDC.64 R8, c[0x4][RZ] ;  /* 0x01000000ff087b82 */ /* 0x000e620000000a00 */
[----:B------:R-:W-:Y:S01]  /*02e0*/  IMAD.MOV.U32 R16, RZ, RZ, RZ ;  /* 0x000000ffff107224 */ /* 0x000fe200078e00ff */
[----:B0-----:R-:W-:Y:S02]  /*02f0*/  CS2R R2, SRZ ;  /* 0x0000000000027805 */ /* 0x001fe4000001ff00 */
[----:B------:R-:W-:Y:S01]  /*0300*/  CS2R R4, SRZ ;  /* 0x0000000000047805 */ /* 0x000fe2000001ff00 */
[----:B------:R-:W-:Y:S02]  /*0310*/  IMAD.MOV.U32 R7, RZ, RZ, RZ ;  /* 0x000000ffff077224 */ /* 0x000fe400078e00ff */
[----:B-1----:R-:W-:-:S07]  /*0320*/  IMAD.WIDE.U32 R8, R0, 0xc80, R8 ;  /* 0x00000c8000087825 */ /* 0x002fce00078e0008 */
.L_x_3:
[----:B------:R-:W-:-:S06]  /*0330*/  IMAD R11, R16, 0x4, R1 ;  /* 0x00000004100b7824 */ /* 0x000fcc00078e0201 */
[----:B------:R-:W5:Y:S01]  /*0340*/  LDL R11, [R11+0x4] ;  /* 0x000004000b0b7983 */ /* 0x000f620000100800 */
[----:B------:R-:W-:Y:S02]  /*0350*/  IMAD.SHL.U32 R17, R16, 0x20, RZ ;  /* 0x0000002010117824 */ /* 0x000fe400078e00ff */
[----:B------:R-:W-:-:S07]  /*0360*/  IMAD.MOV.U32 R18, RZ, RZ, RZ ;  /* 0x000000ffff127224 */ /* 0x000fce00078e00ff */
.L_x_2:
[----:B-----5:R-:W-:Y:S01]  /*0370*/  SHF.R.U32.HI R25, RZ, R18, R11 ;  /* 0x00000012ff197219 */ /* 0x020fe2000001160b */
[----:B------:R-:W-:-:S03]  /*0380*/  IMAD.IADD R12, R17, 0x1, R18 ;  /* 0x00000001110c7824 */ /* 0x000fc600078e0212 */
[----:B------:R-:W-:-:S04]  /*0390*/  LOP3.LUT R13, R25, 0x1, RZ, 0xc0, !PT ;  /* 0x00000001190d7812 */ /* 0x000fc800078ec0ff */
[----:B------:R-:W-:Y:S01]  /*03a0*/  ISETP.NE.U32.AND P0, PT, R13, 0x1, PT ;  /* 0x000000010d00780c */ /* 0x000fe20003f05070 */
[----:B------:R-:W-:-:S03]  /*03b0*/  IMAD R13, R12, 0x5, RZ ;  /* 0x000000050c0d7824 */ /* 0x000fc600078e02ff */
[----:B------:R-:W-:Y:S01]  /*03c0*/  R2P PR, R25, 0x7e ;  /* 0x0000007e19007804 */ /* 0x000fe20000000000 */
[----:B------:R-:W-:-:S08]  /*03d0*/  IMAD.WIDE.U32 R12, R13, 0x4, R8 ;  /* 0x000000040d0c7825 */ /* 0x000fd000078e0008 */
[----:B------:R-:W2:Y:S04]  /*03e0*/  @!P0 LDG.E R26, desc[UR8][R12.64+0x10] ;  /* 0x000010080c1a8981 */ /* 0x000ea8000c1e1900 */
[----:B------:R-:W3:Y:S04]  /*03f0*/  @P1 LDG.E R28, desc[UR8][R12.64+0x24] ;  /* 0x000024080c1c1981 */ /* 0x000ee8000c1e1900 */
[----:B------:R-:W4:Y:S04]  /*0400*/  @P2 LDG.E R30, desc[UR8][R12.64+0x38] ;  /* 0x000038080c1e2981 */ /* 0x000f28000c1e1900 */
[----:B------:R-:W4:Y:S04]  /*0410*/  @P3 LDG.E R32, desc[UR8][R12.64+0x4c] ;  /* 0x00004c080c203981 */ /* 0x000f28000c1e1900 */
[----:B------:R-:W4:Y:S04]  /*0420*/  @P4 LDG.E R34, desc[UR8][R12.64+0x60] ;  /* 0x000060080c224981 */ /* 0x000f28000c1e1900 */
[----:B------:R-:W4:Y:S04]  /*0430*/  @!P0 LDG.E R24, desc[UR8][R12.64+0x8] ;  /* 0x000008080c188981 */ /* 0x000f28000c1e1900 */
[----:B------:R-:W4:Y:S04]  /*0440*/  @!P0 LDG.E R22, desc[UR8][R12.64] ;  /* 0x000000080c168981 */ /* 0x000f28000c1e1900 */
[----:B------:R-:W4:Y:S04]  /*0450*/  @P5 LDG.E R36, desc[UR8][R12.64+0x74] ;  /* 0x000074080c245981 */ /* 0x000f28000c1e1900 */
[----:B------:R-:W4:Y:S04]  /*0460*/  @!P0 LDG.E R19, desc[UR8][R12.64+0x4] ;  /* 0x000004080c138981 */ /* 0x000f28000c1e1900 */
[----:B------:R-:W4:Y:S04]  /*0470*/  @!P0 LDG.E R21, desc[UR8][R12.64+0xc] ;  /* 0x00000c080c158981 */ /* 0x000f28000c1e1900 */
[----:B------:R-:W4:Y:S04]  /*0480*/  @P6 LDG.E R23, desc[UR8][R12.64+0x88] ;  /* 0x000088080c176981 */ /* 0x000f28000c1e1900 */
[----:B------:R-:W4:Y:S04]  /*0490*/  @P1 LDG.E R20, desc[UR8][R12.64+0x14] ;  /* 0x000014080c141981 */ /* 0x000f28000c1e1900 */
[----:B------:R-:W4:Y:S04]  /*04a0*/  @P2 LDG.E R27, desc[UR8][R12.64+0x34] ;  /* 0x000034080c1b2981 */ /* 0x000f28000c1e1900 */
[----:B------:R-:W4:Y:S04]  /*04b0*/  @P3 LDG.E R29, desc[UR8][R12.64+0x40] ;  /* 0x000040080c1d3981 */ /* 0x000f28000c1e1900 */
[----:B------:R-:W4:Y:S04]  /*04c0*/  @P3 LDG.E R31, desc[UR8][R12.64+0x48] ;  /* 0x000048080c1f3981 */ /* 0x000f28000c1e1900 */
[----:B------:R-:W4:Y:S01]  /*04d0*/  @P4 LDG.E R33, desc[UR8][R12.64+0x54] ;  /* 0x000054080c214981 */ /* 0x000f22000c1e1900 */
[----:B--2---:R-:W-:-:S03]  /*04e0*/  @!P0 LOP3.LUT R3, R3, R26, RZ, 0x3c, !PT ;  /* 0x0000001a03038212 */ /* 0x004fc600078e3cff */
[----:B------:R-:W2:Y:S01]  /*04f0*/  @P2 LDG.E R26, desc[UR8][R12.64+0x30] ;  /* 0x000030080c1a2981 */ /* 0x000ea2000c1e1900 */
[----:B---3--:R-:W-:-:S03]  /*0500*/  @P1 LOP3.LUT R3, R3, R28, RZ, 0x3c, !PT ;  /* 0x0000001c03031212 */ /* 0x008fc600078e3cff */
[----:B------:R-:W3:Y:S01]  /*0510*/  @P3 LDG.E R28, desc[UR8][R12.64+0x3c] ;  /* 0x00003c080c1c3981 */ /* 0x000ee2000c1e1900 */
[----:B----4-:R-:W-:-:S03]  /*0520*/  @P2 LOP3.LUT R3, R3, R30, RZ, 0x3c, !PT ;  /* 0x0000001e03032212 */ /* 0x010fc600078e3cff */
[----:B------:R-:W4:Y:S01]  /*0530*/  @P3 LDG.E R30, desc[UR8][R12.64+0x44] ;  /* 0x000044080c1e3981 */ /* 0x000f22000c1e1900 */
[----:B------:R-:W-:-:S03]  /*0540*/  @P3 LOP3.LUT R3, R3, R32, RZ, 0x3c, !PT ;  /* 0x0000002003033212 */ /* 0x000fc600078e3cff */
[----:B------:R-:W4:Y:S01]  /*0550*/  @P4 LDG.E R32, desc[UR8][R12.64+0x58] ;  /* 0x000058080c204981 */ /* 0x000f22000c1e1900 */
[----:B------:R-:W-:Y:S02]  /*0560*/  @P4 LOP3.LUT R3, R3, R34, RZ, 0x3c, !PT ;  /* 0x0000002203034212 */ /* 0x000fe400078e3cff */
[----:B------:R-:W-:Y:S02]  /*0570*/  @!P0 LOP3.LUT R5, R5, R24, RZ, 0x3c, !PT ;  /* 0x0000001805058212 */ /* 0x000fe400078e3cff */
[----:B------:R-:W2:Y:S01]  /*0580*/  @P2 LDG.E R24, desc[UR8][R12.64+0x28] ;  /* 0x000028080c182981 */ /* 0x000ea2000c1e1900 */
[----:B------:R-:W-:-:S03]  /*0590*/  @!P0 LOP3.LUT R7, R7, R22, RZ, 0x3c, !PT ;  /* 0x0000001607078212 */ /* 0x000fc600078e3cff */
[----:B------:R-:W3:Y:S01]  /*05a0*/  @P1 LDG.E R22, desc[UR8][R12.64+0x1c] ;  /* 0x00001c080c161981 */ /* 0x000ee2000c1e1900 */
[----:B------:R-:W-:Y:S02]  /*05b0*/  @P5 LOP3.LUT R3, R3, R36, RZ, 0x3c, !PT ;  /* 0x0000002403035212 */ /* 0x000fe400078e3cff */
[----:B------:R-:W-:Y:S02]  /*05c0*/  @!P0 LOP3.LUT R4, R4, R19, RZ, 0x3c, !PT ;  /* 0x0000001304048212 */ /* 0x000fe400078e3cff */
[----:B------:R-:W4:Y:S01]  /*05d0*/  @P1 LDG.E R19, desc[UR8][R12.64+0x18] ;  /* 0x000018080c131981 */ /* 0x000f22000c1e1900 */
[----:B------:R-:W-:-:S03]  /*05e0*/  @!P0 LOP3.LUT R2, R2, R21, RZ, 0x3c, !PT ;  /* 0x0000001502028212 */ /* 0x000fc600078e3cff */
[----:B------:R-:W4:Y:S01]  /*05f0*/  @P1 LDG.E R21, desc[UR8][R12.64+0x20] ;  /* 0x000020080c151981 */ /* 0x000f22000c1e1900 */
[----:B------:R-:W-:-:S03]  /*0600*/  @P6 LOP3.LUT R3, R3, R23, RZ, 0x3c, !PT ;  /* 0x0000001703036212 */ /* 0x000fc600078e3cff */
[----:B------:R-:W4:Y:S01]  /*0610*/  @P2 LDG.E R23, desc[UR8][R12.64+0x2c] ;  /* 0x00002c080c172981 */ /* 0x000f22000c1e1900 */
[----:B------:R-:W-:-:S03]  /*0620*/  @P1 LOP3.LUT R7, R7, R20, RZ, 0x3c, !PT ;  /* 0x0000001407071212 */ /* 0x000fc600078e3cff */
[----:B------:R-:W4:Y:S01]  /*0630*/  @P4 LDG.E R20, desc[UR8][R12.64+0x50] ;  /* 0x000050080c144981 */ /* 0x000f22000c1e1900 */
[----:B------:R-:W-:Y:S02]  /*0640*/  LOP3.LUT P0, RZ, R25, 0x80, RZ, 0xc0, !PT ;  /* 0x0000008019ff7812 */ /* 0x000fe4000780c0ff */
[----:B--2---:R-:W-:Y:S02]  /*0650*/  @P2 LOP3.LUT R7, R7, R24, RZ, 0x3c, !PT ;  /* 0x0000001807072212 */ /* 0x004fe400078e3cff */
[----:B------:R-:W2:Y:S01]  /*0660*/  @P6 LDG.E R24, desc[UR8][R12.64+0x78] ;  /* 0x000078080c186981 */ /* 0x000ea2000c1e1900 */
[----:B---3--:R-:W-:Y:S02]  /*0670*/  @P1 LOP3.LUT R5, R5, R22, RZ, 0x3c, !PT ;  /* 0x0000001605051212 */ /* 0x008fe400078e3cff */
[----:B------:R-:W-:Y:S01]  /*0680*/  @P3 LOP3.LUT R7, R7, R28, RZ, 0x3c, !PT ;  /* 0x0000001c07073212 */ /* 0x000fe200078e3cff */
[----:B------:R-:W3:Y:S01]  /*0690*/  @P5 LDG.E R22, desc[UR8][R12.64+0x6c] ;  /* 0x00006c080c165981 */ /* 0x000ee2000c1e1900 */
[----:B------:R-:W-:-:S03]  /*06a0*/  @P2 LOP3.LUT R5, R5, R26, RZ, 0x3c, !PT ;  /* 0x0000001a05052212 */ /* 0x000fc600078e3cff */
[----:B------:R-:W2:Y:S01]  /*06b0*/  @P6 LDG.E R26, desc[UR8][R12.64+0x80] ;  /* 0x000080080c1a6981 */ /* 0x000ea2000c1e1900 */
[----:B----4-:R-:W-:-:S03]  /*06c0*/  @P1 LOP3.LUT R4, R4, R19, RZ, 0x3c, !PT ;  /* 0x0000001304041212 */ /* 0x010fc600078e3cff */
[----:B------:R-:W4:Y:S01]  /*06d0*/  @P4 LDG.E R19, desc[UR8][R12.64+0x5c] ;  /* 0x00005c080c134981 */ /* 0x000f22000c1e1900 */
[----:B------:R-:W-:-:S03]  /*06e0*/  @P1 LOP3.LUT R2, R2, R21, RZ, 0x3c, !PT ;  /* 0x0000001502021212 */ /* 0x000fc600078e3cff */
[----:B------:R-:W2:Y:S01]  /*06f0*/  @P5 LDG.E R21, desc[UR8][R12.64+0x68] ;  /* 0x000068080c155981 */ /* 0x000ea2000c1e1900 */
[----:B------:R-:W-:-:S03]  /*0700*/  @P2 LOP3.LUT R4, R4, R23, RZ, 0x3c, !PT ;  /* 0x0000001704042212 */ /* 0x000fc600078e3cff */
[----:B------:R-:W2:Y:S01]  /*0710*/  @P5 LDG.E R23, desc[UR8][R12.64+0x70] ;  /* 0x000070080c175981 */ /* 0x000ea2000c1e1900 */
[----:B------:R-:W-:-:S03]  /*0720*/  @P4 LOP3.LUT R7, R7, R20, RZ, 0x3c, !PT ;  /* 0x0000001407074212 */ /* 0x000fc600078e3cff */
[----:B------:R-:W2:Y:S01]  /*0730*/  @P5 LDG.E R20, desc[UR8][R12.64+0x64] ;  /* 0x000064080c145981 */ /* 0x000ea2000c1e1900 */
[----:B------:R-:W-:Y:S02]  /*0740*/  @P2 LOP3.LUT R2, R2, R27, RZ, 0x3c, !PT ;  /* 0x0000001b02022212 */ /* 0x000fe400078e3cff */
[----:B------:R-:W-:Y:S01]  /*0750*/  @P3 LOP3.LUT R4, R4, R29, RZ, 0x3c, !PT ;  /* 0x0000001d04043212 */ /* 0x000fe200078e3cff */
[----:B------:R-:W2:Y:S01]  /*0760*/  @P6 LDG.E R27, desc[UR8][R12.64+0x7c] ;  /* 0x00007c080c1b6981 */ /* 0x000ea2000c1e1900 */
[----:B------:R-:W-:-:S03]  /*0770*/  @P3 LOP3.LUT R5, R5, R30, RZ, 0x3c, !PT ;  /* 0x0000001e05053212 */ /* 0x000fc600078e3cff */
[----:B------:R-:W2:Y:S01]  /*0780*/  @P6 LDG.E R29, desc[UR8][R12.64+0x84] ;  /* 0x000084080c1d6981 */ /* 0x000ea2000c1e1900 */
[----:B------:R-:W-:Y:S02]  /*0790*/  @P3 LOP3.LUT R2, R2, R31, RZ, 0x3c, !PT ;  /* 0x0000001f02023212 */ /* 0x000fe400078e3cff */
[----:B------:R-:W-:Y:S01]  /*07a0*/  @P4 LOP3.LUT R4, R4, R33, RZ, 0x3c, !PT ;  /* 0x0000002104044212 */ /* 0x000fe200078e3cff */
[----:B------:R-:W2:Y:S01]  /*07b0*/  @P0 LDG.E R28, desc[UR8][R12.64+0x8c] ;  /* 0x00008c080c1c0981 */ /* 0x000ea2000c1e1900 */
[----:B------:R-:W-:-:S03]  /*07c0*/  @P4 LOP3.LUT R5, R5, R32, RZ, 0x3c, !PT ;  /* 0x0000002005054212 */ /* 0x000fc600078e3cff */
[----:B------:R-:W2:Y:S04]  /*07d0*/  @P0 LDG.E R31, desc[UR8][R12.64+0x90] ;  /* 0x000090080c1f0981 */ /* 0x000ea8000c1e1900 */
[----:B------:R-:W2:Y:S04]  /*07e0*/  @P0 LDG.E R30, desc[UR8][R12.64+0x94] ;  /* 0x000094080c1e0981 */ /* 0x000ea8000c1e1900 */
[----:B------:R-:W2:Y:S04]  /*07f0*/  @P0 LDG.E R33, desc[UR8][R12.64+0x98] ;  /* 0x000098080c210981 */ /* 0x000ea8000c1e1900 */
[----:B------:R-:W2:Y:S01]  /*0800*/  @P0 LDG.E R32, desc[UR8][R12.64+0x9c] ;  /* 0x00009c080c200981 */ /* 0x000ea2000c1e1900 */
[----:B---3--:R-:W-:-:S02]  /*0810*/  @P5 LOP3.LUT R5, R5, R22, RZ, 0x3c, !PT ;  /* 0x0000001605055212 */ /* 0x008fc400078e3cff */
[----:B----4-:R-:W-:Y:S02]  /*0820*/  @P4 LOP3.LUT R2, R2, R19, RZ, 0x3c, !PT ;  /* 0x0000001302024212 */ /* 0x010fe400078e3cff */
[----:B--2---:R-:W-:Y:S02]  /*0830*/  @P5 LOP3.LUT R4, R4, R21, RZ, 0x3c, !PT ;  /* 0x0000001504045212 */ /* 0x004fe400078e3cff */
[----:B------:R-:W-:Y:S02]  /*0840*/  @P5 LOP3.LUT R2, R2, R23, RZ, 0x3c, !PT ;  /* 0x0000001702025212 */ /* 0x000fe400078e3cff */
[----:B------:R-:W-:Y:S02]  /*0850*/  @P5 LOP3.LUT R7, R7, R20, RZ, 0x3c, !PT ;  /* 0x0000001407075212 */ /* 0x000fe400078e3cff */
[----:B------:R-:W-:Y:S02]  /*0860*/  @P6 LOP3.LUT R5, R5, R26, RZ, 0x3c, !PT ;  /* 0x0000001a05056212 */ /* 0x000fe400078e3cff */
[----:B------:R-:W-:-:S02]  /*0870*/  @P6 LOP3.LUT R7, R7, R24, RZ, 0x3c, !PT ;  /* 0x0000001807076212 */ /* 0x000fc400078e3cff */
[----:B------:R-:W-:Y:S02]  /*0880*/  @P6 LOP3.LUT R4, R4, R27, RZ, 0x3c, !PT ;  /* 0x0000001b04046212 */ /* 0x000fe400078e3cff */
[----:B------:R-:W-:Y:S02]  /*0890*/  @P6 LOP3.LUT R2, R2, R29, RZ, 0x3c, !PT ;  /* 0x0000001d02026212 */ /* 0x000fe400078e3cff */
[----:B------:R-:W-:Y:S02]  /*08a0*/  @P0 LOP3.LUT R7, R7, R28, RZ, 0x3c, !PT ;  /* 0x0000001c07070212 */ /* 0x000fe400078e3cff */
[----:B------:R-:W-:Y:S02]  /*08b0*/  @P0 LOP3.LUT R4, R4, R31, RZ, 0x3c, !PT ;  /* 0x0000001f04040212 */ /* 0x000fe400078e3cff */
[----:B------:R-:W-:Y:S02]  /*08c0*/  @P0 LOP3.LUT R5, R5, R30, RZ, 0x3c, !PT ;  /* 0x0000001e05050212 */ /* 0x000fe400078e3cff */
[----:B------:R-:W-:-:S02]  /*08d0*/  @P0 LOP3.LUT R2, R2, R33, RZ, 0x3c, !PT ;  /* 0x0000002102020212 */ /* 0x000fc400078e3cff */
[----:B------:R-:W-:Y:S02]  /*08e0*/  @P0 LOP3.LUT R3, R3, R32, RZ, 0x3c, !PT ;  /* 0x0000002003030212 */ /* 0x000fe400078e3cff */
[----:B------:R-:W-:-:S13]  /*08f0*/  R2P PR, R25.B1, 0x7f ;  /* 0x0000007f19007804 */ /* 0x000fda0000001000 */
[----:B------:R-:W2:Y:S04]  /*0900*/  @P0 LDG.E R22, desc[UR8][R12.64+0xa0] ;  /* 0x0000a0080c160981 */ /* 0x000ea8000c1e1900 */
[----:B------:R-:W3:Y:S04]  /*0910*/  @P0 LDG.E R26, desc[UR8][R12.64+0xb0] ;  /* 0x0000b0080c1a0981 */ /* 0x000ee8000c1e1900 */
[----:B------:R-:W4:Y:S04]  /*0920*/  @P0 LDG.E R21, desc[UR8][R12.64+0xa4] ;  /* 0x0000a4080c150981 */ /* 0x000f28000c1e1900 */
        /* <DEDUP_REMOVED lines=10> */
[----:B------:R-:W4:Y:S01]  /*09d0*/  @P4 LDG.E R29, desc[UR8][R12.64+0xf4] ;  /* 0x0000f4080c1d4981 */ /* 0x000f22000c1e1900 */
[----:B--2---:R-:W-:-:S03]  /*09e0*/  @P0 LOP3.LUT R7, R7, R22, RZ, 0x3c, !PT ;  /* 0x0000001607070212 */ /* 0x004fc600078e3cff */
[----:B------:R-:W2:Y:S01]  /*09f0*/  @P1 LDG.E R22, desc[UR8][R12.64+0xc4] ;  /* 0x0000c4080c161981 */ /* 0x000ea2000c1e1900 */
[----:B---3--:R-:W-:-:S03]  /*0a00*/  @P0 LOP3.LUT R3, R3, R26, RZ, 0x3c, !PT ;  /* 0x0000001a03030212 */ /* 0x008fc600078e3cff */
[----:B------:R-:W3:Y:S01]  /*0a10*/  @P2 LDG.E R26, desc[UR8][R12.64+0xd0] ;  /* 0x0000d0080c1a2981 */ /* 0x000ee2000c1e1900 */
[----:B----4-:R-:W-:-:S03]  /*0a20*/  @P0 LOP3.LUT R4, R4, R21, RZ, 0x3c, !PT ;  /* 0x0000001504040212 */ /* 0x010fc600078e3cff */
[----:B------:R-:W4:Y:S01]  /*0a30*/  @P2 LDG.E R21, desc[UR8][R12.64+0xcc] ;  /* 0x0000cc080c152981 */ /* 0x000f22000c1e1900 */
[----:B------:R-:W-:-:S03]  /*0a40*/  @P0 LOP3.LUT R5, R5, R24, RZ, 0x3c, !PT ;  /* 0x0000001805050212 */ /* 0x000fc600078e3cff */
[----:B------:R-:W4:Y:S01]  /*0a50*/  @P2 LDG.E R24, desc[UR8][R12.64+0xc8] ;  /* 0x0000c8080c182981 */ /* 0x000f22000c1e1900 */
[----:B------:R-:W-:-:S03]  /*0a60*/  @P0 LOP3.LUT R2, R2, R23, RZ, 0x3c, !PT ;  /* 0x0000001702020212 */ /* 0x000fc600078e3cff */
[----:B------:R-:W4:Y:S01]  /*0a70*/  @P2 LDG.E R23, desc[UR8][R12.64+0xd4] ;  /* 0x0000d4080c172981 */ /* 0x000f22000c1e1900 */
[----:B------:R-:W-:-:S03]  /*0a80*/  @P1 LOP3.LUT R7, R7, R28, RZ, 0x3c, !PT ;  /* 0x0000001c07071212 */ /* 0x000fc600078e3cff */
[----:B------:R-:W4:Y:S01]  /*0a90*/  @P2 LDG.E R28, desc[UR8][R12.64+0xd8] ;  /* 0x0000d8080c1c2981 */ /* 0x000f22000c1e1900 */
[----:B------:R-:W-:Y:S02]  /*0aa0*/  LOP3.LUT P0, RZ, R25, 0x8000, RZ, 0xc0, !PT ;  /* 0x0000800019ff7812 */ /* 0x000fe4000780c0ff */
[----:B------:R-:W-:Y:S01]  /*0ab0*/  @P1 LOP3.LUT R4, R4, R27, RZ, 0x3c, !PT ;  /* 0x0000001b04041212 */ /* 0x000fe200078e3cff */
[----:B------:R-:W4:Y:S01]  /*0ac0*/  @P3 LDG.E R25, desc[UR8][R12.64+0xe0] ;  /* 0x0000e0080c193981 */ /* 0x000f22000c1e1900 */
[----:B------:R-:W-:-:S03]  /*0ad0*/  @P1 LOP3.LUT R5, R5, R20, RZ, 0x3c, !PT ;  /* 0x0000001405051212 */ /* 0x000fc600078e3cff */
[----:B------:R-:W4:Y:S04]  /*0ae0*/  @P3 LDG.E R27, desc[UR8][R12.64+0xe8] ;  /* 0x0000e8080c1b3981 */ /* 0x000f28000c1e1900 */
[----:B------:R-:W4:Y:S01]  /*0af0*/  @P4 LDG.E R20, desc[UR8][R12.64+0xf8] ;  /* 0x0000f8080c144981 */ /* 0x000f22000c1e1900 */
[----:B------:R-:W-:-:S03]  /*0b00*/  @P1 LOP3.LUT R2, R2, R19, RZ, 0x3c, !PT ;  /* 0x0000001302021212 */ /* 0x000fc600078e3cff */
[----:B------:R-:W4:Y:S04]  /*0b10*/  @P4 LDG.E R19, desc[UR8][R12.64+0xfc] ;  /* 0x0000fc080c134981 */ /* 0x000f28000c1e1900 */
[----:B------:R-:W4:Y:S01]  /*0b20*/  @P0 LDG.E R31, desc[UR8][R12.64+0x13c] ;  /* 0x00013c080c1f0981 */ /* 0x000f22000c1e1900 */
[----:B--2---:R-:W-:-:S03]  /*0b30*/  @P1 LOP3.LUT R3, R3, R22, RZ, 0x3c, !PT ;  /* 0x0000001603031212 */ /* 0x004fc600078e3cff */
[----:B------:R-:W2:Y:S01]  /*0b40*/  @P4 LDG.E R22, desc[UR8][R12.64+0x100] ;  /* 0x000100080c164981 */ /* 0x000ea2000c1e1900 */
[----:B---3--:R-:W-:-:S03]  /*0b50*/  @P2 LOP3.LUT R5, R5, R26, RZ, 0x3c, !PT ;  /* 0x0000001a05052212 */ /* 0x008fc600078e3cff */
[----:B------:R-:W3:Y:S01]  /*0b60*/  @P5 LDG.E R26, desc[UR8][R12.64+0x10c] ;  /* 0x00010c080c1a5981 */ /* 0x000ee2000c1e1900 */
[----:B----4-:R-:W-:Y:S02]  /*0b70*/  @P2 LOP3.LUT R4, R4, R21, RZ, 0x3c, !PT ;  /* 0x0000001504042212 */ /* 0x010fe400078e3cff */
[----:B------:R-:W-:Y:S01]  /*0b80*/  @P3 LOP3.LUT R5, R5, R32, RZ, 0x3c, !PT ;  /* 0x0000002005053212 */ /* 0x000fe200078e3cff */
[----:B------:R-:W4:Y:S01]  /*0b90*/  @P5 LDG.E R21, desc[UR8][R12.64+0x108] ;  /* 0x000108080c155981 */ /* 0x000f22000c1e1900 */
[----:B------:R-:W-:-:S03]  /*0ba0*/  @P2 LOP3.LUT R7, R7, R24, RZ, 0x3c, !PT ;  /* 0x0000001807072212 */ /* 0x000fc600078e3cff */
[----:B------:R-:W4:Y:S01]  /*0bb0*/  @P5 LDG.E R24, desc[UR8][R12.64+0x104] ;  /* 0x000104080c185981 */ /* 0x000f22000c1e1900 */
[----:B------:R-:W-:-:S03]  /*0bc0*/  @P2 LOP3.LUT R2, R2, R23, RZ, 0x3c, !PT ;  /* 0x0000001702022212 */ /* 0x000fc600078e3cff */
[----:B------:R-:W4:Y:S01]  /*0bd0*/  @P5 LDG.E R23, desc[UR8][R12.64+0x110] ;  /* 0x000110080c175981 */ /* 0x000f22000c1e1900 */
[----:B------:R-:W-:-:S03]  /*0be0*/  @P2 LOP3.LUT R3, R3, R28, RZ, 0x3c, !PT ;  /* 0x0000001c03032212 */ /* 0x000fc600078e3cff */
[----:B------:R-:W4:Y:S01]  /*0bf0*/  @P5 LDG.E R28, desc[UR8][R12.64+0x114] ;  /* 0x000114080c1c5981 */ /* 0x000f22000c1e1900 */
[----:B------:R-:W-:Y:S02]  /*0c00*/  @P3 LOP3.LUT R7, R7, R30, RZ, 0x3c, !PT ;  /* 0x0000001e07073212 */ /* 0x000fe400078e3cff */
        /* <DEDUP_REMOVED lines=12> */
[----:B------:R-:W4:Y:S04]  /*0cd0*/  @P0 LDG.E R34, desc[UR8][R12.64+0x12c] ;  /* 0x00012c080c220981 */ /* 0x000f28000c1e1900 */
[----:B------:R-:W4:Y:S04]  /*0ce0*/  @P0 LDG.E R19, desc[UR8][R12.64+0x130] ;  /* 0x000130080c130981 */ /* 0x000f28000c1e1900 */
[----:B------:R-:W4:Y:S04]  /*0cf0*/  @P0 LDG.E R36, desc[UR8][R12.64+0x134] ;  /* 0x000134080c240981 */ /* 0x000f28000c1e1900 */
[----:B------:R-:W4:Y:S01]  /*0d00*/  @P0 LDG.E R29, desc[UR8][R12.64+0x138] ;  /* 0x000138080c1d0981 */ /* 0x000f22000c1e1900 */
[----:B------:R-:W-:-:S05]  /*0d10*/  VIADD R18, R18, 0x10 ;  /* 0x0000001012127836 */ /* 0x000fca0000000000 */
[----:B------:R-:W-:Y:S02]  /*0d20*/  ISETP.NE.AND P1, PT, R18, 0x20, PT ;  /* 0x000000201200780c */ /* 0x000fe40003f25270 */
[----:B--2---:R-:W-:Y:S02]  /*0d30*/  @P4 LOP3.LUT R3, R3, R22, RZ, 0x3c, !PT ;  /* 0x0000001603034212 */ /* 0x004fe400078e3cff */
[----:B---3--:R-:W-:Y:S02]  /*0d40*/  @P5 LOP3.LUT R5, R5, R26, RZ, 0x3c, !PT ;  /* 0x0000001a05055212 */ /* 0x008fe400078e3cff */
[----:B----4-:R-:W-:Y:S02]  /*0d50*/  @P5 LOP3.LUT R4, R4, R21, RZ, 0x3c, !PT ;  /* 0x0000001504045212 */ /* 0x010fe400078e3cff */
        /* <DEDUP_REMOVED lines=12> */
[----:B------:R-:W-:Y:S01]  /*0e20*/  @P0 LOP3.LUT R2, R2, R29, RZ, 0x3c, !PT ;  /* 0x0000001d02020212 */ /* 0x000fe200078e3cff */
[----:B------:R-:W-:Y:S06]  /*0e30*/  @P1 BRA `(.L_x_2) ;  /* 0xfffffff4004c1947 */ /* 0x000fec000383ffff */
[----:B------:R-:W-:-:S05]  /*0e40*/  VIADD R16, R16, 0x1 ;  /* 0x0000000110107836 */ /* 0x000fca0000000000 */
[----:B------:R-:W-:-:S13]  /*0e50*/  ISETP.NE.AND P0, PT, R16, 0x5, PT ;  /* 0x000000051000780c */ /* 0x000fda0003f05270 */
[----:B------:R-:W-:Y:S05]  /*0e60*/  @P0 BRA `(.L_x_3) ;  /* 0xfffffff400300947 */ /* 0x000fea000383ffff */
[----:B------:R1:W-:Y:S01]  /*0e70*/  STL [R1+0x4], R7 ;  /* 0x0000040701007387 */ /* 0x0003e20000100800 */
[----:B------:R-:W-:-:S03]  /*0e80*/  UISETP.NE.U32.AND UP0, UPT, UR10, 0x1, UPT ;  /* 0x000000010a00788c */ /* 0x000fc6000bf05070 */
[----:B------:R1:W-:Y:S01]  /*0e90*/  STL.64 [R1+0x8], R4 ;  /* 0x0000080401007387 */ /* 0x0003e20000100a00 */
[----:B------:R-:W-:-:S03]  /*0ea0*/  UISETP.NE.AND.EX UP0, UPT, URZ, URZ, UPT, UP0 ;  /* 0x000000ffff00728c */ /* 0x000fc6000bf05300 */
[----:B------:R1:W-:Y:S06]  /*0eb0*/  STL.64 [R1+0x10], R2 ;  /* 0x0000100201007387 */ /* 0x0003ec0000100a00 */
[----:B------:R-:W-:Y:S05]  /*0ec0*/  BRA.U !UP0, `(.L_x_1) ;  /* 0x0000001908047547 */ /* 0x000fea000b800000 */
[----:B------:R-:W-:Y:S01]  /*0ed0*/  UMOV UR4, URZ ;  /* 0x000000ff00047c82 */ /* 0x000fe20008000000 */
[----:B------:R-:W-:Y:S01]  /*0ee0*/  UMOV UR5, URZ ;  /* 0x000000ff00057c82 */ /* 0x000fe20008000000 */
[----:B------:R-:W-:Y:S02]  /*0ef0*/  IMAD.MOV.U32 R16, RZ, RZ, RZ ;  /* 0x000000ffff107224 */ /* 0x000fe400078e00ff */
[----:B-1----:R-:W-:Y:S02]  /*0f00*/  IMAD.MOV.U32 R7, RZ, RZ, RZ ;  /* 0x000000ffff077224 */ /* 0x002fe400078e00ff */
[----:B------:R-:W-:Y:S02]  /*0f10*/  IMAD.U32 R3, RZ, RZ, UR4 ;  /* 0x00000004ff037e24 */ /* 0x000fe4000f8e00ff */
[----:B------:R-:W-:Y:S02]  /*0f20*/  IMAD.U32 R2, RZ, RZ, UR5 ;  /* 0x00000005ff027e24 */ /* 0x000fe4000f8e00ff */
[----:B------:R-:W-:-:S02]  /*0f30*/  IMAD.U32 R5, RZ, RZ, UR4 ;  /* 0x00000004ff057e24 */ /* 0x000fc4000f8e00ff */
[----:B------:R-:W-:-:S07]  /*0f40*/  IMAD.U32 R4, RZ, RZ, UR5 ;  /* 0x00000005ff047e24 */ /* 0x000fce000f8e00ff */
.L_x_5:
[----:B------:R-:W-:-:S06]  /*0f50*/  IMAD R11, R16, 0x4, R1 ;  /* 0x00000004100b7824 */ /* 0x000fcc00078e0201 */
[----:B------:R-:W5:Y:S01]  /*0f60*/  LDL R11, [R11+0x4] ;  /* 0x000004000b0b7983 */ /* 0x000f620000100800 */
[----:B------:R-:W-:Y:S02]  /*0f70*/  IMAD.SHL.U32 R17, R16, 0x20, RZ ;  /* 0x0000002010117824 */ /* 0x000fe400078e00ff */
[----:B------:R-:W-:-:S07]  /*0f80*/  IMAD.MOV.U32 R18, RZ, RZ, RZ ;  /* 0x000000ffff127224 */ /* 0x000fce00078e00ff */
.L_x_4:
        /* <DEDUP_REMOVED lines=181> */
[----:B------:R-:W-:Y:S05]  /*1ae0*/  BRA.U UP0, `(.L_x_1) ;  /* 0x0000000900fc7547 */ /* 0x000fea000b800000 */
[----:B------:R-:W-:Y:S01]  /*1af0*/  UMOV UR4, URZ ;  /* 0x000000ff00047c82 */ /* 0x000fe20008000000 */
[----:B------:R-:W-:Y:S01]  /*1b00*/  UMOV UR5, URZ ;  /* 0x000000ff00057c82 */ /* 0x000fe20008000000 */
[----:B------:R-:W-:Y:S02]  /*1b10*/  IMAD.MOV.U32 R16, RZ, RZ, RZ ;  /* 0x000000ffff107224 */ /* 0x000fe400078e00ff */
[----:B--2---:R-:W-:Y:S02]  /*1b20*/  IMAD.MOV.U32 R7, RZ, RZ, RZ ;  /* 0x000000ffff077224 */ /* 0x004fe400078e00ff */
[----:B------:R-:W-:Y:S02]  /*1b30*/  IMAD.U32 R3, RZ, RZ, UR4 ;  /* 0x00000004ff037e24 */ /* 0x000fe4000f8e00ff */
[----:B------:R-:W-:Y:S02]  /*1b40*/  IMAD.U32 R2, RZ, RZ, UR5 ;  /* 0x00000005ff027e24 */ /* 0x000fe4000f8e00ff */
[----:B------:R-:W-:-:S02]  /*1b50*/  IMAD.U32 R5, RZ, RZ, UR4 ;  /* 0x00000004ff057e24 */ /* 0x000fc4000f8e00ff */
[----:B------:R-:W-:-:S07]  /*1b60*/  IMAD.U32 R4, RZ, RZ, UR5 ;  /* 0x00000005ff047e24 */ /* 0x000fce000f8e00ff */
.L_x_7:
[----:B------:R-:W-:-:S06]  /*1b70*/  IMAD R11, R16, 0x4, R1 ;  /* 0x00000004100b7824 */ /* 0x000fcc00078e0201 */
[----:B------:R-:W5:Y:S01]  /*1b80*/  LDL R11, [R11+0x4] ;  /* 0x000004000b0b7983 */ /* 0x000f620000100800 */
[----:B------:R-:W-:Y:S02]  /*1b90*/  IMAD.SHL.U32 R17, R16, 0x20, RZ ;  /* 0x0000002010117824 */ /* 0x000fe400078e00ff */
[----:B------:R-:W-:-:S07]  /*1ba0*/  IMAD.MOV.U32 R18, RZ, RZ, RZ ;  /* 0x000000ffff127224 */ /* 0x000fce00078e00ff */
.L_x_6:
        /* <DEDUP_REMOVED lines=176> */
[----:B------:R3:W-:Y:S04]  /*26b0*/  STL [R1+0x4], R7 ;  /* 0x0000040701007387 */ /* 0x0007e80000100800 */
[----:B------:R3:W-:Y:S04]  /*26c0*/  STL.64 [R1+0x8], R4 ;  /* 0x0000080401007387 */ /* 0x0007e80000100a00 */
[----:B------:R3:W-:Y:S02]  /*26d0*/  STL.64 [R1+0x10], R2 ;  /* 0x0000100201007387 */ /* 0x0007e40000100a00 */
.L_x_1:
[----:B------:R-:W-:Y:S01]  /*26e0*/  UISETP.GT.U32.AND UP0, UPT, UR6, 0x3, UPT ;  /* 0x000000030600788c */ /* 0x000fe2000bf04070 */
[----:B------:R-:W-:Y:S01]  /*26f0*/  VIADD R0, R0, 0x1 ;  /* 0x0000000100007836 */ /* 0x000fe20000000000 */
[----:B------:R-:W-:Y:S02]  /*2700*/  USHF.R.U64 UR4, UR6, 0x2, UR7 ;  /* 0x0000000206047899 */ /* 0x000fe40008001207 */
[----:B------:R-:W-:Y:S02]  /*2710*/  UISETP.GT.U32.AND.EX UP0, UPT, UR7, URZ, UPT, UP0 ;  /* 0x000000ff0700728c */ /* 0x000fe4000bf04100 */
[----:B------:R-:W-:-:S03]  /*2720*/  USHF.R.U32.HI UR5, URZ, 0x2, UR7 ;  /* 0x00000002ff057899 */ /* 0x000fc60008011607 */
[----:B------:R-:W-:-:S04]  /*2730*/  UMOV UR6, UR4 ;  /* 0x0000000400067c82 */ /* 0x000fc80008000000 */
[----:B------:R-:W-:Y:S01]  /*2740*/  UMOV UR7, UR5 ;  /* 0x0000000500077c82 */ /* 0x000fe20008000000 */
[----:B------:R-:W-:Y:S05]  /*2750*/  BRA.U UP0, `(.L_x_8) ;  /* 0xffffffd900cc7547 */ /* 0x000fea000b83ffff */
.L_x_0:
[----:B------:R-:W4:Y:S01]  /*2760*/  LDC.64 R8, c[0x0][0x390] ;  /* 0x0000e400ff087b82 */ /* 0x000f220000000a00 */
[----:B------:R-:W1:Y:S01]  /*2770*/  LDCU UR4, c[0x0][0x38c] ;  /* 0x00007180ff0477ac */ /* 0x000e620008000800 */
[----:B----4-:R-:W-:-:S05]  /*2780*/  IMAD.WIDE R8, R10, 0x4, R8 ;  /* 0x000000040a087825 */ /* 0x010fca00078e0208 */
[----:B------:R4:W5:Y:S01]  /*2790*/  LDG.E R11, desc[UR8][R8.64] ;  /* 0x00000008080b7981 */ /* 0x000962000c1e1900 */
[----:B-1----:R-:W-:Y:S01]  /*27a0*/  UISETP.GE.AND UP0, UPT, UR4, 0x1, UPT ;  /* 0x000000010400788c */ /* 0x002fe2000bf06270 */
[----:B------:R-:W-:-:S08]  /*27b0*/  IMAD.MOV.U32 R0, RZ, RZ, RZ ;  /* 0x000000ffff007224 */ /* 0x000fd000078e00ff */
[----:B----4-:R-:W-:Y:S05]  /*27c0*/  BRA.U !UP0, `(.L_x_9) ;  /* 0x00000011086c7547 */ /* 0x010fea000b800000 */
[----:B------:R-:W1:Y:S01]  /*27d0*/  LDCU UR5, c[0x0][0x39c] ;  /* 0x00007380ff0577ac */ /* 0x000e620008000800 */
[----:B------:R-:W-:Y:S02]  /*27e0*/  IMAD.MOV.U32 R8, RZ, RZ, RZ ;  /* 0x000000ffff087224 */ /* 0x000fe400078e00ff */
[----:B------:R-:W-:Y:S01]  /*27f0*/  IMAD.MOV.U32 R9, RZ, RZ, 0x40040d93 ;  /* 0x40040d93ff097424 */ /* 0x000fe200078e00ff */
[----:B------:R-:W-:Y:S01]  /*2800*/  UISETP.NE.AND UP0, UPT, UR4, 0x1, UPT ;  /* 0x000000010400788c */ /* 0x000fe2000bf05270 */
[----:B-1---5:R-:W-:Y:S01]  /*2810*/  FADD R0, -R11, UR5 ;  /* 0x000000050b007e21 */ /* 0x022fe20008000100 */
[----:B------:R-:W-:-:S07]  /*2820*/  UMOV UR5, 0x1fee115c ;  /* 0x1fee115c00057882 */ /* 0x000fce0000000000 */
[----:B------:R-:W-:Y:S05]  /*2830*/  BRA.U !UP0, `(.L_x_10) ;  /* 0x0000000908dc7547 */ /* 0x000fea000b800000 */
[----:B------:R-:W-:Y:S01]  /*2840*/  ULOP3.LUT UR4, UR4, 0x7ffffffe, URZ, 0xc0, !UPT ;  /* 0x7ffffffe04047892 */ /* 0x000fe2000f8ec0ff */
[----:B------:R-:W-:Y:S01]  /*2850*/  IADD3 R14, PT, PT, R15, 0x7b0fdd, R14 ;  /* 0x007b0fdd0f0e7810 */ /* 0x000fe20007ffe00e */
[----:B------:R-:W-:Y:S02]  /*2860*/  IMAD.MOV.U32 R8, RZ, RZ, RZ ;  /* 0x000000ffff087224 */ /* 0x000fe400078e00ff */
[----:B------:R-:W-:-:S12]  /*2870*/  UIADD3 UR4, UPT, UPT, -UR4, URZ, URZ ;  /* 0x000000ff04047290 */ /* 0x000fd8000fffe1ff */
.L_x_22:
[----:B0-----:R-:W-:Y:S01]  /*2880*/  SHF.R.U32.HI R6, RZ, 0x2, R7 ;  /* 0x00000002ff067819 */ /* 0x001fe20000011607 */
[----:B------:R-:W-:Y:S01]  /*2890*/  IMAD.MOV.U32 R35, RZ, RZ, 0x2f800000 ;  /* 0x2f800000ff237424 */ /* 0x000fe200078e00ff */
[----:B------:R-:W-:Y:S01]  /*28a0*/  BSSY.RECONVERGENT B0, `(.L_x_11) ;  /* 0x000001e000007945 */ /* 0x000fe20003800200 */
[----:B------:R-:W-:Y:S01]  /*28b0*/  IMAD.MOV.U32 R13, RZ, RZ, R5 ;  /* 0x000000ffff0d7224 */ /* 0x000fe200078e0005 */
[----:B------:R-:W-:Y:S01]  /*28c0*/  LOP3.LUT R6, R6, R7, RZ, 0x3c, !PT ;  /* 0x0000000706067212 */ /* 0x000fe200078e3cff */
[----:B--23--:R-:W-:Y:S01]  /*28d0*/  IMAD.SHL.U32 R7, R3, 0x10, RZ ;  /* 0x0000001003077824 */ /* 0x00cfe200078e00ff */
[----:B------:R-:W-:Y:S01]  /*28e0*/  UIADD3 UR4, UPT, UPT, UR4, 0x2, URZ ;  /* 0x0000000204047890 */ /* 0x000fe2000fffe0ff */
[----:B------:R-:W-:Y:S02]  /*28f0*/  MOV R32, 0x2a80 ;  /* 0x00002a8000207802 */ /* 0x000fe40000000f00 */
[----:B------:R-:W-:Y:S01]  /*2900*/  IMAD.SHL.U32 R12, R6, 0x2, RZ ;  /* 0x00000002060c7824 */ /* 0x000fe200078e00ff */
[----:B------:R-:W-:-:S04]  /*2910*/  UISETP.NE.AND UP0, UPT, UR4, URZ, UPT ;  /* 0x000000ff0400728c */ /* 0x000fc8000bf05270 */
[----:B------:R-:W-:Y:S02]  /*2920*/  LOP3.LUT R12, R6, R12, R7, 0x96, !PT ;  /* 0x0000000c060c7212 */ /* 0x000fe400078e9607 */
[----:B------:R-:W-:Y:S02]  /*2930*/  SHF.R.U32.HI R7, RZ, 0x2, R4 ;  /* 0x00000002ff077819 */ /* 0x000fe40000011604 */
[----:B------:R-:W-:Y:S02]  /*2940*/  LOP3.LUT R15, R12, R3, RZ, 0x3c, !PT ;  /* 0x000000030c0f7212 */ /* 0x000fe400078e3cff */
[----:B------:R-:W-:Y:S02]  /*2950*/  LOP3.LUT R7, R7, R4, RZ, 0x3c, !PT ;  /* 0x0000000407077212 */ /* 0x000fe400078e3cff */
[----:B------:R-:W-:Y:S01]  /*2960*/  IADD3 R6, PT, PT, R14, -0x10974f, R15 ;  /* 0xffef68b10e067810 */ /* 0x000fe20007ffe00f */
[----:B------:R-:W-:-:S03]  /*2970*/  IMAD.SHL.U32 R4, R15, 0x10, RZ ;  /* 0x000000100f047824 */ /* 0x000fc600078e00ff */
[----:B------:R-:W-:-:S05]  /*2980*/  I2FP.F32.U32 R6, R6 ;  /* 0x0000000600067245 */ /* 0x000fca0000201000 */
[----:B------:R-:W-:-:S04]  /*2990*/  FFMA R6, R6, R35, 1.1641532182693481445e-10 ;  /* 0x2f00000006067423 */ /* 0x000fc80000000023 */
[----:B------:R-:W-:Y:S01]  /*29a0*/  FFMA R12, R0, R6, R11 ;  /* 0x00000006000c7223 */ /* 0x000fe2000000000b */
[----:B------:R-:W-:-:S03]  /*29b0*/  IMAD.SHL.U32 R6, R7, 0x2, RZ ;  /* 0x0000000207067824 */ /* 0x000fc600078e00ff */
[----:B------:R-:W0:Y:S02]  /*29c0*/  F2F.F64.F32 R36, R12 ;  /* 0x0000000c00247310 */ /* 0x000e240000201800 */
[----:B------:R-:W-:Y:S01]  /*29d0*/  LOP3.LUT R4, R7, R6, R4, 0x96, !PT ;  /* 0x0000000607047212 */ /* 0x000fe200078e9604 */
[----:B------:R-:W-:Y:S02]  /*29e0*/  IMAD.MOV.U32 R6, RZ, RZ, R14 ;  /* 0x000000ffff067224 */ /* 0x000fe400078e000e */
[----:B------:R-:W-:Y:S01]  /*29f0*/  IMAD.MOV.U32 R7, RZ, RZ, R3 ;  /* 0x000000ffff077224 */ /* 0x000fe200078e0003 */
[----:B------:R-:W-:-:S04]  /*2a00*/  LOP3.LUT R5, R4, R15, RZ, 0x3c, !PT ;  /* 0x0000000f04057212 */ /* 0x000fc800078e3cff */
[----:B------:R-:W-:-:S04]  /*2a10*/  IADD3 R4, PT, PT, R14, -0xb0f8a, R5 ;  /* 0xfff4f0760e047810 */ /* 0x000fc80007ffe005 */
[----:B------:R-:W-:Y:S01]  /*2a20*/  I2FP.F32.U32 R4, R4 ;  /* 0x0000000400047245 */ /* 0x000fe20000201000 */
[----:B0-----:R-:W-:-:S04]  /*2a30*/  DADD R16, -RZ, |R36| ;  /* 0x00000000ff107229 */ /* 0x001fc80000000524 */
[----:B------:R-:W-:Y:S01]  /*2a40*/  FFMA R35, R4, R35, 1.1641532182693481445e-10 ;  /* 0x2f00000004237423 */ /* 0x000fe20000000023 */
[----:B------:R-:W-:-:S05]  /*2a50*/  IMAD.MOV.U32 R4, RZ, RZ, R15 ;  /* 0x000000ffff047224 */ /* 0x000fca00078e000f */
[----:B------:R-:W-:-:S07]  /*2a60*/  IMAD.MOV.U32 R33, RZ, RZ, R17 ;  /* 0x000000ffff217224 */ /* 0x000fce00078e0011 */
[----:B------:R-:W-:Y:S05]  /*2a70*/  CALL.REL.NOINC `($mc_integration_normal_kernel_2$__internal_accurate_pow) ;  /* 0x0000001c002c7944 */ /* 0x000fea0003c00000 */
[----:B------:R-:W-:Y:S05]  /*2a80*/  BSYNC.RECONVERGENT B0 ;  /* 0x0000000000007941 */ /* 0x000fea0003800200 */
.L_x_11:
[----:B------:R-:W-:Y:S01]  /*2a90*/  DADD R16, R36, 2 ;  /* 0x4000000024107429 */ /* 0x000fe20000000000 */
[----:B------:R-:W-:Y:S01]  /*2aa0*/  FSETP.NEU.AND P0, PT, R12, RZ, PT ;  /* 0x000000ff0c00720b */ /* 0x000fe20003f0d000 */
[----:B------:R-:W-:Y:S03]  /*2ab0*/  BSSY.RECONVERGENT B0, `(.L_x_12) ;  /* 0x000000c000007945 */ /* 0x000fe60003800200 */
[----:B------:R-:W-:Y:S02]  /*2ac0*/  FSEL R14, R14, RZ, P0 ;  /* 0x000000ff0e0e7208 */ /* 0x000fe40000000000 */
[----:B------:R-:W-:-:S03]  /*2ad0*/  FSEL R15, R20, RZ, P0 ;  /* 0x000000ff140f7208 */ /* 0x000fc60000000000 */
[----:B------:R-:W-:-:S04]  /*2ae0*/  LOP3.LUT R16, R17, 0x7ff00000, RZ, 0xc0, !PT ;  /* 0x7ff0000011107812 */ /* 0x000fc800078ec0ff */
[----:B------:R-:W-:-:S13]  /*2af0*/  ISETP.NE.AND P1, PT, R16, 0x7ff00000, PT ;  /* 0x7ff000001000780c */ /* 0x000fda0003f25270 */
[----:B------:R-:W-:Y:S05]  /*2b00*/  @P1 BRA `(.L_x_13) ;  /* 0x0000000000181947 */ /* 0x000fea0003800000 */
[----:B------:R-:W-:-:S13]  /*2b10*/  FSETP.NAN.AND P0, PT, R12, R12, PT ;  /* 0x0000000c0c00720b */ /* 0x000fda0003f08000 */
[----:B------:R-:W-:Y:S01]  /*2b20*/  @P0 DADD R14, R36, 2 ;  /* 0x40000000240e0429 */ /* 0x000fe20000000000 */
[----:B------:R-:W-:Y:S10]  /*2b30*/  @P0 BRA `(.L_x_13) ;  /* 0x00000000000c0947 */ /* 0x000ff40003800000 */
[----:B------:R-:W-:-:S14]  /*2b40*/  DSETP.NEU.AND P0, PT, |R36|, +INF , PT ;  /* 0x7ff000002400742a */ /* 0x000fdc0003f0d200 */
[----:B------:R-:W-:Y:S02]  /*2b50*/  @!P0 IMAD.MOV.U32 R14, RZ, RZ, 0x0 ;  /* 0x00000000ff0e8424 */ /* 0x000fe400078e00ff */
[----:B------:R-:W-:-:S07]  /*2b60*/  @!P0 IMAD.MOV.U32 R15, RZ, RZ, 0x7ff00000 ;  /* 0x7ff00000ff0f8424 */ /* 0x000fce00078e00ff */
.L_x_13:
[----:B------:R-:W-:Y:S05]  /*2b70*/  BSYNC.RECONVERGENT B0 ;  /* 0x0000000000007941 */ /* 0x000fea0003800200 */
.L_x_12:
[----:B------:R-:W-:Y:S01]  /*2b80*/  DMUL R18, R14, -0.5 ;  /* 0xbfe000000e127828 */ /* 0x000fe20000000000 */
[----:B------:R-:W-:Y:S01]  /*2b90*/  FSETP.NEU.AND P0, PT, R12, 1, PT ;  /* 0x3f8000000c00780b */ /* 0x000fe20003f0d000 */
[----:B------:R-:W-:Y:S01]  /*2ba0*/  IMAD.MOV.U32 R12, RZ, RZ, 0x3bbb989d ;  /* 0x3bbb989dff0c7424 */ /* 0x000fe200078e00ff */
[----:B------:R-:W0:Y:S01]  /*2bb0*/  MUFU.RCP64H R17, 2.5066280364990234375 ;  /* 0x40040d9300117908 */ /* 0x000e220000001800 */
[----:B------:R-:W-:Y:S01]  /*2bc0*/  IMAD.MOV.U32 R15, RZ, RZ, 0x437c0000 ;  /* 0x437c0000ff0f7424 */ /* 0x000fe200078e00ff */
[----:B------:R-:W-:Y:S01]  /*2bd0*/  BSSY.RECONVERGENT B0, `(.L_x_14) ;  /* 0x0000021000007945 */ /* 0x000fe20003800200 */
[----:B------:R-:W-:-:S05]  /*2be0*/  IMAD.MOV.U32 R14, RZ, RZ, 0x1fee115c ;  /* 0x1fee115cff0e7424 */ /* 0x000fca00078e00ff */
[----:B------:R-:W1:Y:S02]  /*2bf0*/  F2F.F32.F64 R18, R18 ;  /* 0x0000001200127310 */ /* 0x000e640000301000 */
[----:B-1----:R-:W-:-:S05]  /*2c00*/  FSEL R3, R18, -0.5, P0 ;  /* 0xbf00000012037808 */ /* 0x002fca0000000000 */
[----:B------:R-:W-:-:S04]  /*2c10*/  FFMA.SAT R12, R3, R12, 0.5 ;  /* 0x3f000000030c7423 */ /* 0x000fc8000000200c */
[----:B------:R-:W-:Y:S01]  /*2c20*/  FFMA.RM R12, R12, R15, 12582913 ;  /* 0x4b4000010c0c7423 */ /* 0x000fe2000000400f */
[----:B------:R-:W-:-:S03]  /*2c30*/  IMAD.MOV.U32 R15, RZ, RZ, 0x40040d93 ;  /* 0x40040d93ff0f7424 */ /* 0x000fc600078e00ff */
[C---:B------:R-:W-:Y:S01]  /*2c40*/  FADD R16, R12.reuse, -12583039 ;  /* 0xcb40007f0c107421 */ /* 0x040fe20000000000 */
[----:B------:R-:W-:-:S03]  /*2c50*/  IMAD.SHL.U32 R12, R12, 0x800000, RZ ;  /* 0x008000000c0c7824 */ /* 0x000fc600078e00ff */
[----:B------:R-:W-:Y:S01]  /*2c60*/  FFMA R20, R3, 1.4426950216293334961, -R16 ;  /* 0x3fb8aa3b03147823 */ /* 0x000fe20000000810 */
[----:B------:R-:W-:-:S03]  /*2c70*/  IMAD.MOV.U32 R16, RZ, RZ, 0x1 ;  /* 0x00000001ff107424 */ /* 0x000fc600078e00ff */
[----:B------:R-:W-:-:S03]  /*2c80*/  FFMA R3, R3, 1.925963033500011079e-08, R20 ;  /* 0x32a5706003037823 */ /* 0x000fc60000000014 */
[----:B0-----:R-:W-:-:S03]  /*2c90*/  DFMA R18, R16, -R14, 1 ;  /* 0x3ff000001012742b */ /* 0x001fc6000000080e */
[----:B------:R-:W0:Y:S05]  /*2ca0*/  MUFU.EX2 R3, R3 ;  /* 0x0000000300037308 */ /* 0x000e2a0000000800 */
[----:B------:R-:W-:-:S08]  /*2cb0*/  DFMA R18, R18, R18, R18 ;  /* 0x000000121212722b */ /* 0x000fd00000000012 */
[----:B------:R-:W-:Y:S01]  /*2cc0*/  DFMA R18, R16, R18, R16 ;  /* 0x000000121012722b */ /* 0x000fe20000000010 */
[----:B0-----:R-:W-:-:S07]  /*2cd0*/  FMUL R12, R12, R3 ;  /* 0x000000030c0c7220 */ /* 0x001fce0000400000 */
[C---:B------:R-:W-:Y:S01]  /*2ce0*/  DFMA R20, R18.reuse, -R14, 1 ;  /* 0x3ff000001214742b */ /* 0x040fe2000000080e */
[----:B------:R-:W0:Y:S07]  /*2cf0*/  F2F.F64.F32 R16, R12 ;  /* 0x0000000c00107310 */ /* 0x000e2e0000201800 */
[----:B------:R-:W-:-:S08]  /*2d00*/  DFMA R20, R18, R20, R18 ;  /* 0x000000141214722b */ /* 0x000fd00000000012 */
[----:B0-----:R-:W-:Y:S01]  /*2d10*/  DMUL R18, R16, R20 ;  /* 0x0000001410127228 */ /* 0x001fe20000000000 */
[----:B------:R-:W-:-:S07]  /*2d20*/  FSETP.GEU.AND P1, PT, |R17|, 6.5827683646048100446e-37, PT ;  /* 0x036000001100780b */ /* 0x000fce0003f2e200 */
[----:B------:R-:W-:-:S08]  /*2d30*/  DFMA R14, R18, -R14, R16 ;  /* 0x8000000e120e722b */ /* 0x000fd00000000010 */
[----:B------:R-:W-:-:S10]  /*2d40*/  DFMA R14, R20, R14, R18 ;  /* 0x0000000e140e722b */ /* 0x000fd40000000012 */
[----:B------:R-:W-:-:S05]  /*2d50*/  FFMA R3, RZ, 2.0633285045623779297, R15 ;  /* 0x40040d93ff037823 */ /* 0x000fca000000000f */
[----:B------:R-:W-:-:S13]  /*2d60*/  FSETP.GT.AND P0, PT, |R3|, 1.469367938527859385e-39, PT ;  /* 0x001000000300780b */ /* 0x000fda0003f04200 */
[----:B------:R-:W-:Y:S05]  /*2d70*/  @P0 BRA P1, `(.L_x_15) ;  /* 0x0000000000180947 */ /* 0x000fea0000800000 */
[----:B------:R-:W-:Y:S01]  /*2d80*/  IMAD.MOV.U32 R14, RZ, RZ, R16 ;  /* 0x000000ffff0e7224 */ /* 0x000fe200078e0010 */
[----:B------:R-:W-:Y:S01]  /*2d90*/  MOV R12, 0x2dc0 ;  /* 0x00002dc0000c7802 */ /* 0x000fe20000000f00 */
[----:B------:R-:W-:-:S07]  /*2da0*/  IMAD.MOV.U32 R15, RZ, RZ, R17 ;  /* 0x000000ffff0f7224 */ /* 0x000fce00078e0011 */
[----:B------:R-:W-:Y:S05]  /*2db0*/  CALL.REL.NOINC `($__internal_0_$__cuda_sm20_div_rn_f64_full) ;  /* 0x0000000c00487944 */ /* 0x000fea0003c00000 */
[----:B------:R-:W-:Y:S02]  /*2dc0*/  IMAD.MOV.U32 R14, RZ, RZ, R16 ;  /* 0x000000ffff0e7224 */ /* 0x000fe400078e0010 */
[----:B------:R-:W-:-:S07]  /*2dd0*/  IMAD.MOV.U32 R15, RZ, RZ, R17 ;  /* 0x000000ffff0f7224 */ /* 0x000fce00078e0011 */
.L_x_15:
[----:B------:R-:W-:Y:S05]  /*2de0*/  BSYNC.RECONVERGENT B0 ;  /* 0x0000000000007941 */ /* 0x000fea0003800200 */
.L_x_14:
[----:B------:R-:W-:Y:S01]  /*2df0*/  SHF.R.U32.HI R12, RZ, 0x2, R13 ;  /* 0x00000002ff0c7819 */ /* 0x000fe2000001160d */
[----:B------:R-:W-:Y:S01]  /*2e00*/  IMAD.SHL.U32 R3, R5, 0x10, RZ ;  /* 0x0000001005037824 */ /* 0x000fe200078e00ff */
[----:B------:R-:W0:Y:S01]  /*2e10*/  F2F.F32.F64 R14, R14 ;  /* 0x0000000e000e7310 */ /* 0x000e220000301000 */
[----:B------:R-:W-:Y:S01]  /*2e20*/  IMAD.MOV.U32 R18, RZ, RZ, 0x2f800000 ;  /* 0x2f800000ff127424 */ /* 0x000fe200078e00ff */
[----:B------:R-:W-:Y:S01]  /*2e30*/  LOP3.LUT R12, R12, R13, RZ, 0x3c, !PT ;  /* 0x0000000d0c0c7212 */ /* 0x000fe200078e3cff */
[----:B------:R-:W-:Y:S01]  /*2e40*/  BSSY.RECONVERGENT B0, `(.L_x_16) ;  /* 0x000001a000007945 */ /* 0x000fe20003800200 */
[----:B------:R-:W-:-:S03]  /*2e50*/  MOV R32, 0x2fe0 ;  /* 0x00002fe000207802 */ /* 0x000fc60000000f00 */
[----:B------:R-:W-:-:S05]  /*2e60*/  IMAD.SHL.U32 R13, R12, 0x2, RZ ;  /* 0x000000020c0d7824 */ /* 0x000fca00078e00ff */
[----:B------:R-:W-:Y:S02]  /*2e70*/  LOP3.LUT R12, R12, R13, R3, 0x96, !PT ;  /* 0x0000000d0c0c7212 */ /* 0x000fe400078e9603 */
[----:B------:R-:W-:Y:S02]  /*2e80*/  SHF.R.U32.HI R13, RZ, 0x2, R2 ;  /* 0x00000002ff0d7819 */ /* 0x000fe40000011602 */
[----:B------:R-:W-:Y:S02]  /*2e90*/  LOP3.LUT R19, R12, R5, RZ, 0x3c, !PT ;  /* 0x000000050c137212 */ /* 0x000fe400078e3cff */
[----:B------:R-:W-:Y:S02]  /*2ea0*/  LOP3.LUT R2, R13, R2, RZ, 0x3c, !PT ;  /* 0x000000020d027212 */ /* 0x000fe400078e3cff */
[----:B------:R-:W-:Y:S02]  /*2eb0*/  IADD3 R3, PT, PT, R6, -0x587c5, R19 ;  /* 0xfffa783b06037810 */ /* 0x000fe40007ffe013 */
[----:B0-----:R-:W-:Y:S01]  /*2ec0*/  FSETP.GEU.AND P0, PT, R35, R14, PT ;  /* 0x0000000e2300720b */ /* 0x001fe20003f0e000 */
[----:B------:R-:W-:Y:S01]  /*2ed0*/  IMAD.SHL.U32 R16, R2, 0x2, RZ ;  /* 0x0000000202107824 */ /* 0x000fe200078e00ff */
[----:B------:R-:W-:Y:S01]  /*2ee0*/  I2FP.F32.U32 R3, R3 ;  /* 0x0000000300037245 */ /* 0x000fe20000201000 */
[----:B------:R-:W-:-:S04]  /*2ef0*/  VIADD R35, R8, 0x1 ;  /* 0x0000000108237836 */ /* 0x000fc80000000000 */
[----:B------:R-:W-:-:S04]  /*2f00*/  FFMA R3, R3, R18, 1.1641532182693481445e-10 ;  /* 0x2f00000003037423 */ /* 0x000fc80000000012 */
[----:B------:R-:W-:Y:S01]  /*2f10*/  FFMA R34, R0, R3, R11 ;  /* 0x0000000300227223 */ /* 0x000fe2000000000b */
[----:B------:R-:W-:Y:S02]  /*2f20*/  IMAD.SHL.U32 R3, R19, 0x10, RZ ;  /* 0x0000001013037824 */ /* 0x000fe400078e00ff */
[----:B------:R-:W-:Y:S01]  /*2f30*/  @P0 IMAD.MOV R35, RZ, RZ, R8 ;  /* 0x000000ffff230224 */ /* 0x000fe200078e0208 */
[----:B------:R-:W0:Y:S02]  /*2f40*/  F2F.F64.F32 R12, R34 ;  /* 0x00000022000c7310 */ /* 0x000e240000201800 */
[----:B------:R-:W-:-:S04]  /*2f50*/  LOP3.LUT R16, R2, R16, R3, 0x96, !PT ;  /* 0x0000001002107212 */ /* 0x000fc800078e9603 */
[----:B------:R-:W-:-:S05]  /*2f60*/  LOP3.LUT R3, R16, R19, RZ, 0x3c, !PT ;  /* 0x0000001310037212 */ /* 0x000fca00078e3cff */
[----:B------:R-:W-:Y:S01]  /*2f70*/  IMAD.IADD R2, R6, 0x1, R3 ;  /* 0x0000000106027824 */ /* 0x000fe200078e0203 */
[----:B0-----:R-:W-:-:S04]  /*2f80*/  DADD R16, -RZ, |R12| ;  /* 0x00000000ff107229 */ /* 0x001fc8000000050c */
[----:B------:R-:W-:-:S05]  /*2f90*/  I2FP.F32.U32 R2, R2 ;  /* 0x0000000200027245 */ /* 0x000fca0000201000 */
[----:B------:R-:W-:Y:S01]  /*2fa0*/  FFMA R8, R2, R18, 1.1641532182693481445e-10 ;  /* 0x2f00000002087423 */ /* 0x000fe20000000012 */
[----:B------:R-:W-:Y:S02]  /*2fb0*/  IMAD.MOV.U32 R2, RZ, RZ, R19 ;  /* 0x000000ffff027224 */ /* 0x000fe400078e0013 */
[----:B------:R-:W-:-:S07]  /*2fc0*/  IMAD.MOV.U32 R33, RZ, RZ, R17 ;  /* 0x000000ffff217224 */ /* 0x000fce00078e0011 */
[----:B------:R-:W-:Y:S05]  /*2fd0*/  CALL.REL.NOINC `($mc_integration_normal_kernel_2$__internal_accurate_pow) ;  /* 0x0000001400d47944 */ /* 0x000fea0003c00000 */
[----:B------:R-:W-:Y:S05]  /*2fe0*/  BSYNC.RECONVERGENT B0 ;  /* 0x0000000000007941 */ /* 0x000fea0003800200 */
.L_x_16:
        /* <DEDUP_REMOVED lines=9> */
[----:B------:R-:W-:Y:S05]  /*3080*/  @P0 BRA `(.L_x_19) ;  /* 0x0000000000140947 */ /* 0x000fea0003800000 */
[----:B------:R-:W-:-:S14]  /*3090*/  DSETP.NEU.AND P0, PT, |R12|, +INF , PT ;  /* 0x7ff000000c00742a */ /* 0x000fdc0003f0d200 */
[----:B------:R-:W-:Y:S05]  /*30a0*/  @P0 BRA `(.L_x_18) ;  /* 0x0000000000100947 */ /* 0x000fea0003800000 */
[----:B------:R-:W-:Y:S02]  /*30b0*/  IMAD.MOV.U32 R14, RZ, RZ, 0x0 ;  /* 0x00000000ff0e7424 */ /* 0x000fe400078e00ff */
[----:B------:R-:W-:Y:S01]  /*30c0*/  IMAD.MOV.U32 R15, RZ, RZ, 0x7ff00000 ;  /* 0x7ff00000ff0f7424 */ /* 0x000fe200078e00ff */
[----:B------:R-:W-:Y:S06]  /*30d0*/  BRA `(.L_x_18) ;  /* 0x0000000000047947 */ /* 0x000fec0003800000 */
.L_x_19:
[----:B------:R-:W-:-:S11]  /*30e0*/  DADD R14, R12, 2 ;  /* 0x400000000c0e7429 */ /* 0x000fd60000000000 */
.L_x_18:
[----:B------:R-:W-:Y:S05]  /*30f0*/  BSYNC.RECONVERGENT B0 ;  /* 0x0000000000007941 */ /* 0x000fea0003800200 */
.L_x_17:
        /* <DEDUP_REMOVED lines=9> */
[----:B------:R-:W-:Y:S01]  /*3190*/  FFMA.SAT R12, R18, R13, 0.5 ;  /* 0x3f000000120c7423 */ /* 0x000fe2000000200d */
[----:B------:R-:W-:-:S03]  /*31a0*/  IMAD.MOV.U32 R13, RZ, RZ, 0x40040d93 ;  /* 0x40040d93ff0d7424 */ /* 0x000fc600078e00ff */
[----:B------:R-:W-:Y:S01]  /*31b0*/  FFMA.RM R19, R12, R19, 12582913 ;  /* 0x4b4000010c137423 */ /* 0x000fe20000004013 */
[----:B------:R-:W-:-:S03]  /*31c0*/  IMAD.MOV.U32 R12, RZ, RZ, 0x1fee115c ;  /* 0x1fee115cff0c7424 */ /* 0x000fc600078e00ff */
[C---:B------:R-:W-:Y:S01]  /*31d0*/  FADD R21, R19.reuse, -12583039 ;  /* 0xcb40007f13157421 */ /* 0x040fe20000000000 */
[----:B------:R-:W-:Y:S02]  /*31e0*/  IMAD.SHL.U32 R19, R19, 0x800000, RZ ;  /* 0x0080000013137824 */ /* 0x000fe400078e00ff */
[----:B0-----:R-:W-:Y:S01]  /*31f0*/  DFMA R16, R14, -R12, 1 ;  /* 0x3ff000000e10742b */ /* 0x001fe2000000080c */
[----:B------:R-:W-:-:S04]  /*3200*/  FFMA R21, R18, 1.4426950216293334961, -R21 ;  /* 0x3fb8aa3b12157823 */ /* 0x000fc80000000815 */
[----:B------:R-:W-:-:S03]  /*3210*/  FFMA R21, R18, 1.925963033500011079e-08, R21 ;  /* 0x32a5706012157823 */ /* 0x000fc60000000015 */
[----:B------:R-:W-:Y:S01]  /*3220*/  DFMA R16, R16, R16, R16 ;  /* 0x000000101010722b */ /* 0x000fe20000000010 */
[----:B------:R-:W0:Y:S07]  /*3230*/  MUFU.EX2 R18, R21 ;  /* 0x0000001500127308 */ /* 0x000e2e0000000800 */
        /* <DEDUP_REMOVED lines=12> */
[----:B------:R-:W-:-:S07]  /*3300*/  MOV R12, 0x3320 ;  /* 0x00003320000c7802 */ /* 0x000fce0000000f00 */
[----:B------:R-:W-:Y:S05]  /*3310*/  CALL.REL.NOINC `($__internal_0_$__cuda_sm20_div_rn_f64_full) ;  /* 0x0000000400f07944 */ /* 0x000fea0003c00000 */
[----:B------:R-:W-:Y:S02]  /*3320*/  IMAD.MOV.U32 R12, RZ, RZ, R16 ;  /* 0x000000ffff0c7224 */ /* 0x000fe400078e0010 */
[----:B------:R-:W-:-:S07]  /*3330*/  IMAD.MOV.U32 R13, RZ, RZ, R17 ;  /* 0x000000ffff0d7224 */ /* 0x000fce00078e0011 */
.L_x_21:
[----:B------:R-:W-:Y:S05]  /*3340*/  BSYNC.RECONVERGENT B0 ;  /* 0x0000000000007941 */ /* 0x000fea0003800200 */
.L_x_20:
[----:B------:R-:W0:Y:S01]  /*3350*/  F2F.F32.F64 R13, R12 ;  /* 0x0000000c000d7310 */ /* 0x000e220000301000 */
[----:B------:R-:W-:Y:S01]  /*3360*/  VIADD R14, R6, 0x161f14 ;  /* 0x00161f14060e7836 */ /* 0x000fe20000000000 */
[----:B0-----:R-:W-:Y:S01]  /*3370*/  FSETP.GEU.AND P0, PT, R8, R13, PT ;  /* 0x0000000d0800720b */ /* 0x001fe20003f0e000 */
[----:B------:R-:W-:-:S12]  /*3380*/  VIADD R8, R35, 0x1 ;  /* 0x0000000123087836 */ /* 0x000fd80000000000 */
[----:B------:R-:W-:Y:S01]  /*3390*/  @P0 IMAD.MOV R8, RZ, RZ, R35 ;  /* 0x000000ffff080224 */ /* 0x000fe200078e0223 */
[----:B------:R-:W-:Y:S06]  /*33a0*/  BRA.U UP0, `(.L_x_22) ;  /* 0xfffffff500347547 */ /* 0x000fec000b83ffff */
.L_x_10:
[----:B------:R-:W1:Y:S02]  /*33b0*/  LDCU UR4, c[0x0][0x38c] ;  /* 0x00007180ff0477ac */ /* 0x000e640008000800 */
[----:B-1----:R-:W-:-:S04]  /*33c0*/  ULOP3.LUT UR4, UR4, 0x1, URZ, 0xc0, !UPT ;  /* 0x0000000104047892 */ /* 0x002fc8000f8ec0ff */
[----:B------:R-:W-:-:S09]  /*33d0*/  UISETP.NE.U32.AND UP0, UPT, UR4, 0x1, UPT ;  /* 0x000000010400788c */ /* 0x000fd2000bf05070 */
[----:B------:R-:W-:Y:S05]  /*33e0*/  BRA.U UP0, `(.L_x_23) ;  /* 0x0000000500607547 */ /* 0x000fea000b800000 */
[----:B0-23--:R-:W-:Y:S01]  /*33f0*/  SHF.R.U32.HI R2, RZ, 0x2, R7 ;  /* 0x00000002ff027819 */ /* 0x00dfe20000011607 */
[----:B------:R-:W-:Y:S01]  /*3400*/  IMAD.SHL.U32 R5, R3, 0x10, RZ ;  /* 0x0000001003057824 */ /* 0x000fe200078e00ff */
[----:B------:R-:W-:Y:S01]  /*3410*/  BSSY.RECONVERGENT B0, `(.L_x_24) ;  /* 0x0000018000007945 */ /* 0x000fe20003800200 */
[----:B------:R-:W-:Y:S01]  /*3420*/  IMAD.MOV.U32 R13, RZ, RZ, 0x2f800000 ;  /* 0x2f800000ff0d7424 */ /* 0x000fe200078e00ff */
[----:B------:R-:W-:Y:S02]  /*3430*/  LOP3.LUT R2, R2, R7, RZ, 0x3c, !PT ;  /* 0x0000000702027212 */ /* 0x000fe400078e3cff */
[----:B------:R-:W-:-:S03]  /*3440*/  MOV R32, 0x3590 ;  /* 0x0000359000207802 */ /* 0x000fc60000000f00 */
[----:B------:R-:W-:-:S05]  /*3450*/  IMAD.SHL.U32 R7, R2, 0x2, RZ ;  /* 0x0000000202077824 */ /* 0x000fca00078e00ff */
[----:B------:R-:W-:Y:S02]  /*3460*/  LOP3.LUT R2, R2, R7, R5, 0x96, !PT ;  /* 0x0000000702027212 */ /* 0x000fe400078e9605 */
[----:B------:R-:W-:Y:S02]  /*3470*/  SHF.R.U32.HI R5, RZ, 0x2, R4 ;  /* 0x00000002ff057819 */ /* 0x000fe40000011604 */
[----:B------:R-:W-:-:S04]  /*3480*/  LOP3.LUT R3, R2, R3, RZ, 0x3c, !PT ;  /* 0x0000000302037212 */ /* 0x000fc800078e3cff */
[----:B------:R-:W-:Y:S01]  /*3490*/  IADD3 R2, PT, PT, R6, 0x587c5, R3 ;  /* 0x000587c506027810 */ /* 0x000fe20007ffe003 */
[----:B------:R-:W-:-:S03]  /*34a0*/  IMAD.SHL.U32 R7, R3, 0x10, RZ ;  /* 0x0000001003077824 */ /* 0x000fc600078e00ff */
[----:B------:R-:W-:-:S05]  /*34b0*/  I2FP.F32.U32 R2, R2 ;  /* 0x0000000200027245 */ /* 0x000fca0000201000 */
[----:B------:R-:W-:-:S04]  /*34c0*/  FFMA R2, R2, R13, 1.1641532182693481445e-10 ;  /* 0x2f00000002027423 */ /* 0x000fc8000000000d */
[----:B------:R-:W-:Y:S01]  /*34d0*/  FFMA R0, R0, R2, R11 ;  /* 0x0000000200007223 */ /* 0x000fe2000000000b */
[----:B------:R-:W-:-:S03]  /*34e0*/  LOP3.LUT R2, R5, R4, RZ, 0x3c, !PT ;  /* 0x0000000405027212 */ /* 0x000fc600078e3cff */
[----:B------:R-:W0:Y:S02]  /*34f0*/  F2F.F64.F32 R4, R0 ;  /* 0x0000000000047310 */ /* 0x000e240000201800 */
[----:B------:R-:W-:-:S05]  /*3500*/  IMAD.SHL.U32 R12, R2, 0x2, RZ ;  /* 0x00000002020c7824 */ /* 0x000fca00078e00ff */
[----:B------:R-:W-:-:S04]  /*3510*/  LOP3.LUT R12, R2, R12, R7, 0x96, !PT ;  /* 0x0000000c020c7212 */ /* 0x000fc800078e9607 */
[----:B------:R-:W-:Y:S01]  /*3520*/  LOP3.LUT R3, R12, R3, RZ, 0x3c, !PT ;  /* 0x000000030c037212 */ /* 0x000fe200078e3cff */
[----:B0-----:R-:W-:-:S03]  /*3530*/  DADD R16, -RZ, |R4| ;  /* 0x00000000ff107229 */ /* 0x001fc60000000504 */
[----:B------:R-:W-:-:S04]  /*3540*/  IADD3 R3, PT, PT, R6, 0xb0f8a, R3 ;  /* 0x000b0f8a06037810 */ /* 0x000fc80007ffe003 */
[----:B------:R-:W-:-:S05]  /*3550*/  I2FP.F32.U32 R2, R3 ;  /* 0x0000000300027245 */ /* 0x000fca0000201000 */
[----:B------:R-:W-:Y:S01]  /*3560*/  FFMA R2, R2, R13, 1.1641532182693481445e-10 ;  /* 0x2f00000002027423 */ /* 0x000fe2000000000d */
[----:B------:R-:W-:-:S07]  /*3570*/  IMAD.MOV.U32 R33, RZ, RZ, R17 ;  /* 0x000000ffff217224 */ /* 0x000fce00078e0011 */
[----:B------:R-:W-:Y:S05]  /*3580*/  CALL.REL.NOINC `($mc_integration_normal_kernel_2$__internal_accurate_pow) ;  /* 0x0000001000687944 */ /* 0x000fea0003c00000 */
[----:B------:R-:W-:Y:S05]  /*3590*/  BSYNC.RECONVERGENT B0 ;  /* 0x0000000000007941 */ /* 0x000fea0003800200 */
.L_x_24:
        /* <DEDUP_REMOVED lines=15> */
.L_x_27:
[----:B------:R-:W-:-:S11]  /*3690*/  DADD R14, R4, 2 ;  /* 0x40000000040e7429 */ /* 0x000fd60000000000 */
.L_x_26:
[----:B------:R-:W-:Y:S05]  /*36a0*/  BSYNC.RECONVERGENT B0 ;  /* 0x0000000000007941 */ /* 0x000fea0003800200 */
.L_x_25:
[----:B------:R-:W-:Y:S01]  /*36b0*/  DMUL R14, R14, -0.5 ;  /* 0xbfe000000e0e7828 */ /* 0x000fe20000000000 */
[----:B------:R-:W-:Y:S01]  /*36c0*/  FSETP.NEU.AND P0, PT, R0, 1, PT ;  /* 0x3f8000000000780b */ /* 0x000fe20003f0d000 */
[----:B------:R-:W-:Y:S01]  /*36d0*/  IMAD.MOV.U32 R3, RZ, RZ, 0x3bbb989d ;  /* 0x3bbb989dff037424 */ /* 0x000fe200078e00ff */
[----:B------:R-:W0:Y:S01]  /*36e0*/  MUFU.RCP64H R7, 2.5066280364990234375 ;  /* 0x40040d9300077908 */ /* 0x000e220000001800 */
[----:B------:R-:W-:Y:S01]  /*36f0*/  IMAD.MOV.U32 R4, RZ, RZ, 0x437c0000 ;  /* 0x437c0000ff047424 */ /* 0x000fe200078e00ff */
[----:B------:R-:W-:Y:S01]  /*3700*/  BSSY.RECONVERGENT B0, `(.L_x_28) ;  /* 0x0000021000007945 */ /* 0x000fe20003800200 */
[----:B------:R-:W-:Y:S02]  /*3710*/  IMAD.MOV.U32 R5, RZ, RZ, 0x40040d93 ;  /* 0x40040d93ff057424 */ /* 0x000fe400078e00ff */
[----:B------:R-:W-:-:S03]  /*3720*/  IMAD.MOV.U32 R6, RZ, RZ, 0x1 ;  /* 0x00000001ff067424 */ /* 0x000fc600078e00ff */
        /* <DEDUP_REMOVED lines=8> */
[----:B0-----:R-:W-:-:S03]  /*37b0*/  DFMA R12, R6, -R4, 1 ;  /* 0x3ff00000060c742b */ /* 0x001fc60000000804 */
[----:B------:R-:W-:-:S04]  /*37c0*/  FFMA R17, R0, 1.925963033500011079e-08, R17 ;  /* 0x32a5706000117823 */ /* 0x000fc80000000011 */
[----:B------:R-:W0:Y:S01]  /*37d0*/  MUFU.EX2 R0, R17 ;  /* 0x0000001100007308 */ /* 0x000e220000000800 */
        /* <DEDUP_REMOVED lines=19> */
.L_x_29:
[----:B------:R-:W-:Y:S05]  /*3910*/  BSYNC.RECONVERGENT B0 ;  /* 0x0000000000007941 */ /* 0x000fea0003800200 */
.L_x_28:
[----:B------:R-:W0:Y:S01]  /*3920*/  F2F.F32.F64 R5, R4 ;  /* 0x0000000400057310 */ /* 0x000e220000301000 */
[----:B------:R-:W-:Y:S01]  /*3930*/  VIADD R0, R8, 0x1 ;  /* 0x0000000108007836 */ /* 0x000fe20000000000 */
[----:B0-----:R-:W-:-:S13]  /*3940*/  FSETP.GEU.AND P0, PT, R2, R5, PT ;  /* 0x000000050200720b */ /* 0x001fda0003f0e000 */
[----:B------:R-:W-:-:S04]  /*3950*/  @P0 IMAD.MOV R0, RZ, RZ, R8 ;  /* 0x000000ffff000224 */ /* 0x000fc800078e0208 */
[----:B------:R-:W-:-:S07]  /*3960*/  IMAD.MOV.U32 R8, RZ, RZ, R0 ;  /* 0x000000ffff087224 */ /* 0x000fce00078e0000 */
.L_x_23:
[----:B------:R-:W-:-:S07]  /*3970*/  I2FP.F32.U32 R0, R8 ;  /* 0x0000000800007245 */ /* 0x000fce0000201000 */
.L_x_9:
[----:B------:R-:W0:Y:S01]  /*3980*/  LDCU UR4, c[0x0][0x38c] ;  /* 0x00007180ff0477ac */ /* 0x000e220008000800 */
[----:B------:R-:W-:Y:S01]  /*3990*/  BSSY.RECONVERGENT B0, `(.L_x_30) ;  /* 0x0000010000007945 */ /* 0x000fe20003800200 */
[----:B0-23--:R-:W-:Y:S01]  /*39a0*/  I2FP.F32.S32 R3, UR4 ;  /* 0x0000000400037c45 */ /* 0x00dfe20008201400 */
[----:B------:R-:W0:Y:S03]  /*39b0*/  LDCU UR4, c[0x0][0x39c] ;  /* 0x00007380ff0477ac */ /* 0x000e260008000800 */
[----:B------:R-:W1:Y:S01]  /*39c0*/  MUFU.RCP R2, R3 ;  /* 0x0000000300027308 */ /* 0x000e620000001000 */
[----:B0----5:R-:W-:Y:S01]  /*39d0*/  FADD R11, -R11, UR4 ;  /* 0x000000040b0b7e21 */ /* 0x021fe20008000100 */
[----:B-1----:R-:W-:-:S03]  /*39e0*/  FFMA R5, -R3, R2, 1 ;  /* 0x3f80000003057423 */ /* 0x002fc60000000102 */
[----:B------:R-:W-:Y:S01]  /*39f0*/  FMUL R0, R11, R0 ;  /* 0x000000000b007220 */ /* 0x000fe20000400000 */
[----:B------:R-:W-:-:S03]  /*3a00*/  FFMA R5, R2, R5, R2 ;  /* 0x0000000502057223 */ /* 0x000fc60000000002 */
[----:B------:R-:W0:Y:S01]  /*3a10*/  FCHK P0, R0, R3 ;  /* 0x0000000300007302 */ /* 0x000e220000000000 */
[----:B------:R-:W-:-:S04]  /*3a20*/  FFMA R2, R0, R5, RZ ;  /* 0x0000000500027223 */ /* 0x000fc800000000ff */
[----:B------:R-:W-:-:S04]  /*3a30*/  FFMA R4, -R3, R2, R0 ;  /* 0x0000000203047223 */ /* 0x000fc80000000100 */
[----:B------:R-:W-:Y:S01]  /*3a40*/  FFMA R5, R5, R4, R2 ;  /* 0x0000000405057223 */ /* 0x000fe20000000002 */
[----:B0-----:R-:W-:Y:S06]  /*3a50*/  @!P0 BRA `(.L_x_31) ;  /* 0x00000000000c8947 */ /* 0x001fec0003800000 */
[----:B------:R-:W-:-:S07]  /*3a60*/  MOV R2, 0x3a80 ;  /* 0x00003a8000027802 */ /* 0x000fce0000000f00 */
[----:B------:R-:W-:Y:S05]  /*3a70*/  CALL.REL.NOINC `($__internal_1_$__cuda_sm3x_div_rn_noftz_f32_slowpath) ;  /* 0x00000004008c7944 */ /* 0x000fea0003c00000 */
[----:B------:R-:W-:-:S07]  /*3a80*/  IMAD.MOV.U32 R5, RZ, RZ, R4 ;  /* 0x000000ffff057224 */ /* 0x000fce00078e0004 */
.L_x_31:
[----:B------:R-:W-:Y:S05]  /*3a90*/  BSYNC.RECONVERGENT B0 ;  /* 0x0000000000007941 */ /* 0x000fea0003800200 */
.L_x_30:
[----:B------:R-:W0:Y:S02]  /*3aa0*/  LDC.64 R2, c[0x0][0x380] ;  /* 0x0000e000ff027b82 */ /* 0x000e240000000a00 */
[----:B0-----:R-:W-:-:S05]  /*3ab0*/  IMAD.WIDE R10, R10, 0x4, R2 ;  /* 0x000000040a0a7825 */ /* 0x001fca00078e0202 */
[----:B------:R-:W-:Y:S01]  /*3ac0*/  STG.E desc[UR8][R10.64], R5 ;  /* 0x000000050a007986 */ /* 0x000fe2000c101908 */
[----:B------:R-:W-:Y:S05]  /*3ad0*/  EXIT ;  /* 0x000000000000794d */ /* 0x000fea0003800000 */
        .weak           $__internal_0_$__cuda_sm20_div_rn_f64_full
        .type           $__internal_0_$__cuda_sm20_div_rn_f64_full,@function
        .size           $__internal_0_$__cuda_sm20_div_rn_f64_full,($__internal_1_$__cuda_sm3x_div_rn_noftz_f32_slowpath - $__internal_0_$__cuda_sm20_div_rn_f64_full)
$__internal_0_$__cuda_sm20_div_rn_f64_full:
[C---:B------:R-:W-:Y:S01]  /*3ae0*/  FSETP.GEU.AND P0, PT, |R9|.reuse, 1.469367938527859385e-39, PT ;  /* 0x001000000900780b */ /* 0x040fe20003f0e200 */
[----:B------:R-:W-:Y:S01]  /*3af0*/  IMAD.U32 R26, RZ, RZ, UR5 ;  /* 0x00000005ff1a7e24 */ /* 0x000fe2000f8e00ff */
[----:B------:R-:W-:Y:S01]  /*3b00*/  LOP3.LUT R16, R9, 0x800fffff, RZ, 0xc0, !PT ;  /* 0x800fffff09107812 */ /* 0x000fe200078ec0ff */
[----:B------:R-:W-:Y:S01]  /*3b10*/  IMAD.MOV.U32 R27, RZ, RZ, R9 ;  /* 0x000000ffff1b7224 */ /* 0x000fe200078e0009 */
[C---:B------:R-:W-:Y:S01]  /*3b20*/  FSETP.GEU.AND P2, PT, |R15|.reuse, 1.469367938527859385e-39, PT ;  /* 0x001000000f00780b */ /* 0x040fe20003f4e200 */
[----:B------:R-:W-:Y:S01]  /*3b30*/  IMAD.U32 R24, RZ, RZ, UR5 ;  /* 0x00000005ff187e24 */ /* 0x000fe2000f8e00ff */
[----:B------:R-:W-:Y:S01]  /*3b40*/  LOP3.LUT R25, R16, 0x3ff00000, RZ, 0xfc, !PT ;  /* 0x3ff0000010197812 */ /* 0x000fe200078efcff */
[----:B------:R-:W-:Y:S01]  /*3b50*/  IMAD.MOV.U32 R18, RZ, RZ, 0x1 ;  /* 0x00000001ff127424 */ /* 0x000fe200078e00ff */
[----:B------:R-:W-:Y:S01]  /*3b60*/  LOP3.LUT R28, R15, 0x7ff00000, RZ, 0xc0, !PT ;  /* 0x7ff000000f1c7812 */ /* 0x000fe200078ec0ff */
[----:B------:R-:W-:Y:S01]  /*3b70*/  IMAD.MOV.U32 R29, RZ, RZ, 0x1ca00000 ;  /* 0x1ca00000ff1d7424 */ /* 0x000fe200078e00ff */
[----:B------:R-:W-:Y:S01]  /*3b80*/  LOP3.LUT R31, R9, 0x7ff00000, RZ, 0xc0, !PT ;  /* 0x7ff00000091f7812 */ /* 0x000fe200078ec0ff */
[----:B------:R-:W-:Y:S01]  /*3b90*/  IMAD.MOV.U32 R22, RZ, RZ, R14 ;  /* 0x000000ffff167224 */ /* 0x000fe200078e000e */
[----:B------:R-:W-:Y:S01]  /*3ba0*/  BSSY.RECONVERGENT B1, `(.L_x_32) ;  /* 0x000004d000017945 */ /* 0x000fe20003800200 */
[----:B------:R-:W-:Y:S01]  /*3bb0*/  @!P0 DMUL R24, R26, 8.98846567431157953865e+307 ;  /* 0x7fe000001a188828 */ /* 0x000fe20000000000 */
[----:B------:R-:W-:Y:S01]  /*3bc0*/  ISETP.GE.U32.AND P1, PT, R28, R31, PT ;  /* 0x0000001f1c00720c */ /* 0x000fe20003f26070 */
[----:B------:R-:W-:-:S02]  /*3bd0*/  IMAD.MOV.U32 R30, RZ, RZ, R28 ;  /* 0x000000ffff1e7224 */ /* 0x000fc400078e001c */
[----:B------:R-:W-:Y:S02]  /*3be0*/  @!P2 LOP3.LUT R21, R27, 0x7ff00000, RZ, 0xc0, !PT ;  /* 0x7ff000001b15a812 */ /* 0x000fe400078ec0ff */
[----:B------:R-:W0:Y:S01]  /*3bf0*/  MUFU.RCP64H R19, R25 ;  /* 0x0000001900137308 */ /* 0x000e220000001800 */
[----:B------:R-:W-:Y:S02]  /*3c00*/  SEL R23, R29, 0x63400000, !P1 ;  /* 0x634000001d177807 */ /* 0x000fe40004800000 */
[----:B------:R-:W-:Y:S02]  /*3c10*/  @!P2 ISETP.GE.U32.AND P3, PT, R28, R21, PT ;  /* 0x000000151c00a20c */ /* 0x000fe40003f66070 */
[----:B------:R-:W-:Y:S02]  /*3c20*/  LOP3.LUT R23, R23, 0x800fffff, R15, 0xf8, !PT ;  /* 0x800fffff17177812 */ /* 0x000fe400078ef80f */
[----:B------:R-:W-:Y:S01]  /*3c30*/  @!P0 LOP3.LUT R31, R25, 0x7ff00000, RZ, 0xc0, !PT ;  /* 0x7ff00000191f8812 */ /* 0x000fe200078ec0ff */
[----:B0-----:R-:W-:-:S08]  /*3c40*/  DFMA R16, R18, -R24, 1 ;  /* 0x3ff000001210742b */ /* 0x001fd00000000818 */
[----:B------:R-:W-:-:S08]  /*3c50*/  DFMA R16, R16, R16, R16 ;  /* 0x000000101010722b */ /* 0x000fd00000000010 */
[----:B------:R-:W-:Y:S01]  /*3c60*/  DFMA R16, R18, R16, R18 ;  /* 0x000000101210722b */ /* 0x000fe20000000012 */
[----:B------:R-:W-:-:S04]  /*3c70*/  @!P2 SEL R19, R29, 0x63400000, !P3 ;  /* 0x634000001d13a807 */ /* 0x000fc80005800000 */
[----:B------:R-:W-:-:S03]  /*3c80*/  @!P2 LOP3.LUT R20, R19, 0x80000000, R15, 0xf8, !PT ;  /* 0x800000001314a812 */ /* 0x000fc600078ef80f */
[----:B------:R-:W-:Y:S01]  /*3c90*/  DFMA R18, R16, -R24, 1 ;  /* 0x3ff000001012742b */ /* 0x000fe20000000818 */
[----:B------:R-:W-:Y:S01]  /*3ca0*/  @!P2 LOP3.LUT R21, R20, 0x100000, RZ, 0xfc, !PT ;  /* 0x001000001415a812 */ /* 0x000fe200078efcff */
[----:B------:R-:W-:-:S06]  /*3cb0*/  @!P2 IMAD.MOV.U32 R20, RZ, RZ, RZ ;  /* 0x000000ffff14a224 */ /* 0x000fcc00078e00ff */
[----:B------:R-:W-:Y:S02]  /*3cc0*/  DFMA R18, R16, R18, R16 ;  /* 0x000000121012722b */ /* 0x000fe40000000010 */
[----:B------:R-:W-:-:S08]  /*3cd0*/  @!P2 DFMA R22, R22, 2, -R20 ;  /* 0x400000001616a82b */ /* 0x000fd00000000814 */
[----:B------:R-:W-:Y:S02]  /*3ce0*/  DMUL R16, R18, R22 ;  /* 0x0000001612107228 */ /* 0x000fe40000000000 */
[----:B------:R-:W-:-:S05]  /*3cf0*/  @!P2 LOP3.LUT R30, R23, 0x7ff00000, RZ, 0xc0, !PT ;  /* 0x7ff00000171ea812 */ /* 0x000fca00078ec0ff */
[----:B------:R-:W-:Y:S01]  /*3d00*/  VIADD R32, R30, 0xffffffff ;  /* 0xffffffff1e207836 */ /* 0x000fe20000000000 */
[----:B------:R-:W-:-:S04]  /*3d10*/  DFMA R20, R16, -R24, R22 ;  /* 0x800000181014722b */ /* 0x000fc80000000016 */
[----:B------:R-:W-:Y:S01]  /*3d20*/  ISETP.GT.U32.AND P0, PT, R32, 0x7feffffe, PT ;  /* 0x7feffffe2000780c */ /* 0x000fe20003f04070 */
[----:B------:R-:W-:-:S03]  /*3d30*/  VIADD R32, R31, 0xffffffff ;  /* 0xffffffff1f207836 */ /* 0x000fc60000000000 */
[----:B------:R-:W-:Y:S02]  /*3d40*/  DFMA R20, R18, R20, R16 ;  /* 0x000000141214722b */ /* 0x000fe40000000010 */
[----:B------:R-:W-:-:S13]  /*3d50*/  ISETP.GT.U32.OR P0, PT, R32, 0x7feffffe, P0 ;  /* 0x7feffffe2000780c */ /* 0x000fda0000704470 */
[----:B------:R-:W-:Y:S05]  /*3d60*/  @P0 BRA `(.L_x_33) ;  /* 0x00000000006c0947 */ /* 0x000fea0003800000 */
[----:B------:R-:W-:-:S04]  /*3d70*/  LOP3.LUT R15, R27, 0x7ff00000, RZ, 0xc0, !PT ;  /* 0x7ff000001b0f7812 */ /* 0x000fc800078ec0ff */
[CC--:B------:R-:W-:Y:S02]  /*3d80*/  VIADDMNMX R14, R28.reuse, -R15.reuse, 0xb9600000, !PT ;  /* 0xb96000001c0e7446 */ /* 0x0c0fe4000780090f */
[----:B------:R-:W-:Y:S02]  /*3d90*/  ISETP.GE.U32.AND P0, PT, R28, R15, PT ;  /* 0x0000000f1c00720c */ /* 0x000fe40003f06070 */
[----:B------:R-:W-:Y:S02]  /*3da0*/  VIMNMX R14, PT, PT, R14, 0x46a00000, PT ;  /* 0x46a000000e0e7848 */ /* 0x000fe40003fe0100 */
[----:B------:R-:W-:-:S05]  /*3db0*/  SEL R29, R29, 0x63400000, !P0 ;  /* 0x634000001d1d7807 */ /* 0x000fca0004000000 */
[----:B------:R-:W-:Y:S02]  /*3dc0*/  IMAD.IADD R28, R14, 0x1, -R29 ;  /* 0x000000010e1c7824 */ /* 0x000fe400078e0a1d */
[----:B------:R-:W-:Y:S02]  /*3dd0*/  IMAD.MOV.U32 R14, RZ, RZ, RZ ;  /* 0x000000ffff0e7224 */ /* 0x000fe400078e00ff */
[----:B------:R-:W-:-:S06]  /*3de0*/  VIADD R15, R28, 0x7fe00000 ;  /* 0x7fe000001c0f7836 */ /* 0x000fcc0000000000 */
[----:B------:R-:W-:-:S10]  /*3df0*/  DMUL R16, R20, R14 ;  /* 0x0000000e14107228 */ /* 0x000fd40000000000 */
[----:B------:R-:W-:-:S13]  /*3e00*/  FSETP.GTU.AND P0, PT, |R17|, 1.469367938527859385e-39, PT ;  /* 0x001000001100780b */ /* 0x000fda0003f0c200 */
[----:B------:R-:W-:Y:S05]  /*3e10*/  @P0 BRA `(.L_x_34) ;  /* 0x0000000000940947 */ /* 0x000fea0003800000 */
[----:B------:R-:W-:Y:S01]  /*3e20*/  DFMA R22, R20, -R24, R22 ;  /* 0x800000181416722b */ /* 0x000fe20000000016 */
[----:B------:R-:W-:-:S09]  /*3e30*/  IMAD.MOV.U32 R18, RZ, RZ, RZ ;  /* 0x000000ffff127224 */ /* 0x000fd200078e00ff */
[C---:B------:R-:W-:Y:S02]  /*3e40*/  FSETP.NEU.AND P0, PT, R23.reuse, RZ, PT ;  /* 0x000000ff1700720b */ /* 0x040fe40003f0d000 */
[----:B------:R-:W-:-:S04]  /*3e50*/  LOP3.LUT R25, R23, 0x80000000, R27, 0x48, !PT ;  /* 0x8000000017197812 */ /* 0x000fc800078e481b */
[----:B------:R-:W-:-:S07]  /*3e60*/  LOP3.LUT R19, R25, R15, RZ, 0xfc, !PT ;  /* 0x0000000f19137212 */ /* 0x000fce00078efcff */
[----:B------:R-:W-:Y:S05]  /*3e70*/  @!P0 BRA `(.L_x_34) ;  /* 0x00000000007c8947 */ /* 0x000fea0003800000 */
[----:B------:R-:W-:Y:S01]  /*3e80*/  IMAD.MOV R15, RZ, RZ, -R28 ;  /* 0x000000ffff0f7224 */ /* 0x000fe200078e0a1c */
[----:B------:R-:W-:Y:S01]  /*3e90*/  DMUL.RP R18, R20, R18 ;  /* 0x0000001214127228 */ /* 0x000fe20000008000 */
[----:B------:R-:W-:-:S06]  /*3ea0*/  IMAD.MOV.U32 R14, RZ, RZ, RZ ;  /* 0x000000ffff0e7224 */ /* 0x000fcc00078e00ff */
[----:B------:R-:W-:-:S03]  /*3eb0*/  DFMA R14, R16, -R14, R20 ;  /* 0x8000000e100e722b */ /* 0x000fc60000000014 */
[----:B------:R-:W-:-:S03]  /*3ec0*/  LOP3.LUT R25, R19, R25, RZ, 0x3c, !PT ;  /* 0x0000001913197212 */ /* 0x000fc600078e3cff */
[----:B------:R-:W-:-:S04]  /*3ed0*/  IADD3 R14, PT, PT, -R28, -0x43300000, RZ ;  /* 0xbcd000001c0e7810 */ /* 0x000fc80007ffe1ff */
[----:B------:R-:W-:-:S04]  /*3ee0*/  FSETP.NEU.AND P0, PT, |R15|, R14, PT ;  /* 0x0000000e0f00720b */ /* 0x000fc80003f0d200 */
[----:B------:R-:W-:Y:S02]  /*3ef0*/  FSEL R16, R18, R16, !P0 ;  /* 0x0000001012107208 */ /* 0x000fe40004000000 */
[----:B------:R-:W-:Y:S01]  /*3f00*/  FSEL R17, R25, R17, !P0 ;  /* 0x0000001119117208 */ /* 0x000fe20004000000 */
[----:B------:R-:W-:Y:S06]  /*3f10*/  BRA `(.L_x_34) ;  /* 0x0000000000547947 */ /* 0x000fec0003800000 */
.L_x_33:
[----:B------:R-:W-:-:S14]  /*3f20*/  DSETP.NAN.AND P0, PT, R14, R14, PT ;  /* 0x0000000e0e00722a */ /* 0x000fdc0003f08000 */
[----:B------:R-:W-:Y:S05]  /*3f30*/  @P0 BRA `(.L_x_35) ;  /* 0x0000000000440947 */ /* 0x000fea0003800000 */
[----:B------:R-:W-:-:S14]  /*3f40*/  DSETP.NAN.AND P0, PT, R26, R26, PT ;  /* 0x0000001a1a00722a */ /* 0x000fdc0003f08000 */
[----:B------:R-:W-:Y:S05]  /*3f50*/  @P0 BRA `(.L_x_36) ;  /* 0x0000000000300947 */ /* 0x000fea0003800000 */
[----:B------:R-:W-:Y:S01]  /*3f60*/  ISETP.NE.AND P0, PT, R30, R31, PT ;  /* 0x0000001f1e00720c */ /* 0x000fe20003f05270 */
[----:B------:R-:W-:Y:S02]  /*3f70*/  IMAD.MOV.U32 R16, RZ, RZ, 0x0 ;  /* 0x00000000ff107424 */ /* 0x000fe400078e00ff */
[----:B------:R-:W-:-:S10]  /*3f80*/  IMAD.MOV.U32 R17, RZ, RZ, -0x80000 ;  /* 0xfff80000ff117424 */ /* 0x000fd400078e00ff */
[----:B------:R-:W-:Y:S05]  /*3f90*/  @!P0 BRA `(.L_x_34) ;  /* 0x0000000000348947 */ /* 0x000fea0003800000 */
[----:B------:R-:W-:Y:S02]  /*3fa0*/  ISETP.NE.AND P0, PT, R30, 0x7ff00000, PT ;  /* 0x7ff000001e00780c */ /* 0x000fe40003f05270 */
[----:B------:R-:W-:Y:S02]  /*3fb0*/  LOP3.LUT R17, R15, 0x80000000, R27, 0x48, !PT ;  /* 0x800000000f117812 */ /* 0x000fe400078e481b */
[----:B------:R-:W-:-:S13]  /*3fc0*/  ISETP.EQ.OR P0, PT, R31, RZ, !P0 ;  /* 0x000000ff1f00720c */ /* 0x000fda0004702670 */
[----:B------:R-:W-:Y:S01]  /*3fd0*/  @P0 LOP3.LUT R14, R17, 0x7ff00000, RZ, 0xfc, !PT ;  /* 0x7ff00000110e0812 */ /* 0x000fe200078efcff */
[----:B------:R-:W-:Y:S02]  /*3fe0*/  @!P0 IMAD.MOV.U32 R16, RZ, RZ, RZ ;  /* 0x000000ffff108224 */ /* 0x000fe400078e00ff */
[----:B------:R-:W-:Y:S02]  /*3ff0*/  @P0 IMAD.MOV.U32 R16, RZ, RZ, RZ ;  /* 0x000000ffff100224 */ /* 0x000fe400078e00ff */
[----:B------:R-:W-:Y:S01]  /*4000*/  @P0 IMAD.MOV.U32 R17, RZ, RZ, R14 ;  /* 0x000000ffff110224 */ /* 0x000fe200078e000e */
[----:B------:R-:W-:Y:S06]  /*4010*/  BRA `(.L_x_34) ;  /* 0x0000000000147947 */ /* 0x000fec0003800000 */
.L_x_36:
[----:B------:R-:W-:Y:S01]  /*4020*/  LOP3.LUT R17, R27, 0x80000, RZ, 0xfc, !PT ;  /* 0x000800001b117812 */ /* 0x000fe200078efcff */
[----:B------:R-:W-:Y:S01]  /*4030*/  IMAD.MOV.U32 R16, RZ, RZ, R26 ;  /* 0x000000ffff107224 */ /* 0x000fe200078e001a */
[----:B------:R-:W-:Y:S06]  /*4040*/  BRA `(.L_x_34) ;  /* 0x0000000000087947 */ /* 0x000fec0003800000 */
.L_x_35:
[----:B------:R-:W-:Y:S01]  /*4050*/  LOP3.LUT R17, R15, 0x80000, RZ, 0xfc, !PT ;  /* 0x000800000f117812 */ /* 0x000fe200078efcff */
[----:B------:R-:W-:-:S07]  /*4060*/  IMAD.MOV.U32 R16, RZ, RZ, R14 ;  /* 0x000000ffff107224 */ /* 0x000fce00078e000e */
.L_x_34:
[----:B------:R-:W-:Y:S05]  /*4070*/  BSYNC.RECONVERGENT B1 ;  /* 0x0000000000017941 */ /* 0x000fea0003800200 */
.L_x_32:
[----:B------:R-:W-:Y:S02]  /*4080*/  IMAD.MOV.U32 R14, RZ, RZ, R12 ;  /* 0x000000ffff0e7224 */ /* 0x000fe400078e000c */
[----:B------:R-:W-:-:S04]  /*4090*/  IMAD.MOV.U32 R15, RZ, RZ, 0x0 ;  /* 0x00000000ff0f7424 */ /* 0x000fc800078e00ff */
[----:B------:R-:W-:Y:S05]  /*40a0*/  RET.REL.NODEC R14 `(mc_integration_normal_kernel_2) ;  /* 0xffffffbc0ed47950 */ /* 0x000fea0003c3ffff */
        .weak           $__internal_1_$__cuda_sm3x_div_rn_noftz_f32_slowpath
        .type           $__internal_1_$__cuda_sm3x_div_rn_noftz_f32_slowpath,@function
        .size           $__internal_1_$__cuda_sm3x_div_rn_noftz_f32_slowpath,($mc_integration_normal_kernel_2$__internal_accurate_pow - $__internal_1_$__cuda_sm3x_div_rn_noftz_f32_slowpath)
$__internal_1_$__cuda_sm3x_div_rn_noftz_f32_slowpath:
[--C-:B------:R-:W-:Y:S01]  /*40b0*/  SHF.R.U32.HI R5, RZ, 0x17, R3.reuse ;  /* 0x00000017ff057819 */ /* 0x100fe20000011603 */
[----:B------:R-:W-:Y:S01]  /*40c0*/  BSSY.RECONVERGENT B1, `(.L_x_37) ;  /* 0x0000064000017945 */ /* 0x000fe20003800200 */
[--C-:B------:R-:W-:Y:S01]  /*40d0*/  SHF.R.U32.HI R4, RZ, 0x17, R0.reuse ;  /* 0x00000017ff047819 */ /* 0x100fe20000011600 */
[----:B------:R-:W-:Y:S01]  /*40e0*/  IMAD.MOV.U32 R7, RZ, RZ, R3 ;  /* 0x000000ffff077224 */ /* 0x000fe200078e0003 */
[----:B------:R-:W-:Y:S02]  /*40f0*/  LOP3.LUT R5, R5, 0xff, RZ, 0xc0, !PT ;  /* 0x000000ff05057812 */ /* 0x000fe400078ec0ff */
[----:B------:R-:W-:Y:S01]  /*4100*/  LOP3.LUT R11, R4, 0xff, RZ, 0xc0, !PT ;  /* 0x000000ff040b7812 */ /* 0x000fe200078ec0ff */
[----:B------:R-:W-:Y:S02]  /*4110*/  IMAD.MOV.U32 R4, RZ, RZ, R0 ;  /* 0x000000ffff047224 */ /* 0x000fe400078e0000 */
[----:B------:R-:W-:Y:S02]  /*4120*/  VIADD R8, R5, 0xffffffff ;  /* 0xffffffff05087836 */ /* 0x000fe40000000000 */
[----:B------:R-:W-:-:S03]  /*4130*/  VIADD R9, R11, 0xffffffff ;  /* 0xffffffff0b097836 */ /* 0x000fc60000000000 */
[----:B------:R-:W-:-:S04]  /*4140*/  ISETP.GT.U32.AND P0, PT, R8, 0xfd, PT ;  /* 0x000000fd0800780c */ /* 0x000fc80003f04070 */
[----:B------:R-:W-:-:S13]  /*4150*/  ISETP.GT.U32.OR P0, PT, R9, 0xfd, P0 ;  /* 0x000000fd0900780c */ /* 0x000fda0000704470 */
[----:B------:R-:W-:Y:S01]  /*4160*/  @!P0 IMAD.MOV.U32 R6, RZ, RZ, RZ ;  /* 0x000000ffff068224 */ /* 0x000fe200078e00ff */
[----:B------:R-:W-:Y:S06]  /*4170*/  @!P0 BRA `(.L_x_38) ;  /* 0x00000000005c8947 */ /* 0x000fec0003800000 */
[----:B------:R-:W-:Y:S02]  /*4180*/  FSETP.GTU.FTZ.AND P0, PT, |R0|, +INF , PT ;  /* 0x7f8000000000780b */ /* 0x000fe40003f1c200 */
[----:B------:R-:W-:-:S04]  /*4190*/  FSETP.GTU.FTZ.AND P1, PT, |R3|, +INF , PT ;  /* 0x7f8000000300780b */ /* 0x000fc80003f3c200 */
[----:B------:R-:W-:-:S13]  /*41a0*/  PLOP3.LUT P0, PT, P0, P1, PT, 0xf8, 0x8f ;  /* 0x00000000008f781c */ /* 0x000fda0000703f70 */
[----:B------:R-:W-:Y:S05]  /*41b0*/  @P0 BRA `(.L_x_39) ;  /* 0x00000004004c0947 */ /* 0x000fea0003800000 */
[----:B------:R-:W-:-:S13]  /*41c0*/  LOP3.LUT P0, RZ, R7, 0x7fffffff, R4, 0xc8, !PT ;  /* 0x7fffffff07ff7812 */ /* 0x000fda000780c804 */
[----:B------:R-:W-:Y:S05]  /*41d0*/  @!P0 BRA `(.L_x_40) ;  /* 0x00000004003c8947 */ /* 0x000fea0003800000 */
[C---:B------:R-:W-:Y:S02]  /*41e0*/  FSETP.NEU.FTZ.AND P1, PT, |R0|.reuse, +INF , PT ;  /* 0x7f8000000000780b */ /* 0x040fe40003f3d200 */
[----:B------:R-:W-:Y:S02]  /*41f0*/  FSETP.NEU.FTZ.AND P0, PT, |R3|, +INF , PT ;  /* 0x7f8000000300780b */ /* 0x000fe40003f1d200 */
[----:B------:R-:W-:-:S11]  /*4200*/  FSETP.NEU.FTZ.AND P2, PT, |R0|, +INF , PT ;  /* 0x7f8000000000780b */ /* 0x000fd60003f5d200 */
[----:B------:R-:W-:Y:S05]  /*4210*/  @!P0 BRA !P1, `(.L_x_40) ;  /* 0x00000004002c8947 */ /* 0x000fea0004800000 */
[----:B------:R-:W-:-:S04]  /*4220*/  LOP3.LUT P1, RZ, R4, 0x7fffffff, RZ, 0xc0, !PT ;  /* 0x7fffffff04ff7812 */ /* 0x000fc8000782c0ff */
[----:B------:R-:W-:-:S13]  /*4230*/  PLOP3.LUT P0, PT, P0, P1, PT, 0x2f, 0xf2 ;  /* 0x0000000000f2781c */ /* 0x000fda0000702577 */
[----:B------:R-:W-:Y:S05]  /*4240*/  @P0 BRA `(.L_x_41) ;  /* 0x0000000400180947 */ /* 0x000fea0003800000 */
[----:B------:R-:W-:-:S04]  /*4250*/  LOP3.LUT P0, RZ, R7, 0x7fffffff, RZ, 0xc0, !PT ;  /* 0x7fffffff07ff7812 */ /* 0x000fc8000780c0ff */
[----:B------:R-:W-:-:S13]  /*4260*/  PLOP3.LUT P0, PT, P2, P0, PT, 0x2f, 0xf2 ;  /* 0x0000000000f2781c */ /* 0x000fda0001700577 */
[----:B------:R-:W-:Y:S05]  /*4270*/  @P0 BRA `(.L_x_42) ;  /* 0x0000000400000947 */ /* 0x000fea0003800000 */
[----:B------:R-:W-:Y:S02]  /*4280*/  ISETP.GE.AND P0, PT, R9, RZ, PT ;  /* 0x000000ff0900720c */ /* 0x000fe40003f06270 */
[----:B------:R-:W-:-:S11]  /*4290*/  ISETP.GE.AND P1, PT, R8, RZ, PT ;  /* 0x000000ff0800720c */ /* 0x000fd60003f26270 */
[----:B------:R-:W-:Y:S02]  /*42a0*/  @P0 IMAD.MOV.U32 R6, RZ, RZ, RZ ;  /* 0x000000ffff060224 */ /* 0x000fe400078e00ff */
[----:B------:R-:W-:Y:S01]  /*42b0*/  @!P0 FFMA R4, R0, 1.84467440737095516160e+19, RZ ;  /* 0x5f80000000048823 */ /* 0x000fe200000000ff */
[----:B------:R-:W-:Y:S02]  /*42c0*/  @!P0 IMAD.MOV.U32 R6, RZ, RZ, -0x40 ;  /* 0xffffffc0ff068424 */ /* 0x000fe400078e00ff */
[----:B------:R-:W-:Y:S02]  /*42d0*/  @!P1 FFMA R7, R3, 1.84467440737095516160e+19, RZ ;  /* 0x5f80000003079823 */ /* 0x000fe400000000ff */
[----:B------:R-:W-:-:S07]  /*42e0*/  @!P1 VIADD R6, R6, 0x40 ;  /* 0x0000004006069836 */ /* 0x000fce0000000000 */
.L_x_38:
[----:B------:R-:W-:Y:S01]  /*42f0*/  LEA R0, R5, 0xc0800000, 0x17 ;  /* 0xc080000005007811 */ /* 0x000fe200078eb8ff */
[----:B------:R-:W-:Y:S01]  /*4300*/  VIADD R3, R11, 0xffffff81 ;  /* 0xffffff810b037836 */ /* 0x000fe20000000000 */
[----:B------:R-:W-:Y:S03]  /*4310*/  BSSY.RECONVERGENT B2, `(.L_x_43) ;  /* 0x0000035000027945 */ /* 0x000fe60003800200 */
[----:B------:R-:W-:Y:S02]  /*4320*/  IMAD.IADD R7, R7, 0x1, -R0 ;  /* 0x0000000107077824 */ /* 0x000fe400078e0a00 */
[C---:B------:R-:W-:Y:S01]  /*4330*/  IMAD R0, R3.reuse, -0x800000, R4 ;  /* 0xff80000003007824 */ /* 0x040fe200078e0204 */
[----:B------:R-:W-:Y:S01]  /*4340*/  IADD3 R3, PT, PT, R3, 0x7f, -R5 ;  /* 0x0000007f03037810 */ /* 0x000fe20007ffe805 */
[----:B------:R-:W0:Y:S01]  /*4350*/  MUFU.RCP R8, R7 ;  /* 0x0000000700087308 */ /* 0x000e220000001000 */
[----:B------:R-:W-:-:S03]  /*4360*/  FADD.FTZ R9, -R7, -RZ ;  /* 0x800000ff07097221 */ /* 0x000fc60000010100 */
[----:B------:R-:W-:Y:S02]  /*4370*/  IMAD.IADD R3, R3, 0x1, R6 ;  /* 0x0000000103037824 */ /* 0x000fe400078e0206 */
[----:B0-----:R-:W-:-:S04]  /*4380*/  FFMA R11, R8, R9, 1 ;  /* 0x3f800000080b7423 */ /* 0x001fc80000000009 */
[----:B------:R-:W-:-:S04]  /*4390*/  FFMA R13, R8, R11, R8 ;  /* 0x0000000b080d7223 */ /* 0x000fc80000000008 */
[----:B------:R-:W-:-:S04]  /*43a0*/  FFMA R4, R0, R13, RZ ;  /* 0x0000000d00047223 */ /* 0x000fc800000000ff */
[----:B------:R-:W-:-:S04]  /*43b0*/  FFMA R11, R9, R4, R0 ;  /* 0x00000004090b7223 */ /* 0x000fc80000000000 */
[----:B------:R-:W-:-:S04]  /*43c0*/  FFMA R8, R13, R11, R4 ;  /* 0x0000000b0d087223 */ /* 0x000fc80000000004 */
[----:B------:R-:W-:-:S04]  /*43d0*/  FFMA R9, R9, R8, R0 ;  /* 0x0000000809097223 */ /* 0x000fc80000000000 */
[----:B------:R-:W-:-:S05]  /*43e0*/  FFMA R4, R13, R9, R8 ;  /* 0x000000090d047223 */ /* 0x000fca0000000008 */
[----:B------:R-:W-:-:S04]  /*43f0*/  SHF.R.U32.HI R0, RZ, 0x17, R4 ;  /* 0x00000017ff007819 */ /* 0x000fc80000011604 */
[----:B------:R-:W-:-:S05]  /*4400*/  LOP3.LUT R0, R0, 0xff, RZ, 0xc0, !PT ;  /* 0x000000ff00007812 */ /* 0x000fca00078ec0ff */
[----:B------:R-:W-:-:S04]  /*4410*/  IMAD.IADD R7, R0, 0x1, R3 ;  /* 0x0000000100077824 */ /* 0x000fc800078e0203 */
[----:B------:R-:W-:-:S05]  /*4420*/  VIADD R0, R7, 0xffffffff ;  /* 0xffffffff07007836 */ /* 0x000fca0000000000 */
[----:B------:R-:W-:-:S13]  /*4430*/  ISETP.GE.U32.AND P0, PT, R0, 0xfe, PT ;  /* 0x000000fe0000780c */ /* 0x000fda0003f06070 */
[----:B------:R-:W-:Y:S05]  /*4440*/  @!P0 BRA `(.L_x_44) ;  /* 0x0000000000808947 */ /* 0x000fea0003800000 */
[----:B------:R-:W-:-:S13]  /*4450*/  ISETP.GT.AND P0, PT, R7, 0xfe, PT ;  /* 0x000000fe0700780c */ /* 0x000fda0003f04270 */
[----:B------:R-:W-:Y:S05]  /*4460*/  @P0 BRA `(.L_x_45) ;  /* 0x00000000006c0947 */ /* 0x000fea0003800000 */
[----:B------:R-:W-:-:S13]  /*4470*/  ISETP.GE.AND P0, PT, R7, 0x1, PT ;  /* 0x000000010700780c */ /* 0x000fda0003f06270 */
[----:B------:R-:W-:Y:S05]  /*4480*/  @P0 BRA `(.L_x_46) ;  /* 0x0000000000740947 */ /* 0x000fea0003800000 */
[----:B------:R-:W-:Y:S02]  /*4490*/  ISETP.GE.AND P0, PT, R7, -0x18, PT ;  /* 0xffffffe80700780c */ /* 0x000fe40003f06270 */
[----:B------:R-:W-:-:S11]  /*44a0*/  LOP3.LUT R4, R4, 0x80000000, RZ, 0xc0, !PT ;  /* 0x8000000004047812 */ /* 0x000fd600078ec0ff */
[----:B------:R-:W-:Y:S05]  /*44b0*/  @!P0 BRA `(.L_x_46) ;  /* 0x0000000000688947 */ /* 0x000fea0003800000 */
[-CC-:B------:R-:W-:Y:S01]  /*44c0*/  FFMA.RZ R0, R13, R9.reuse, R8.reuse ;  /* 0x000000090d007223 */ /* 0x180fe2000000c008 */
[----:B------:R-:W-:Y:S02]  /*44d0*/  VIADD R6, R7, 0x20 ;  /* 0x0000002007067836 */ /* 0x000fe40000000000 */
[-CC-:B------:R-:W-:Y:S01]  /*44e0*/  FFMA.RM R3, R13, R9.reuse, R8.reuse ;  /* 0x000000090d037223 */ /* 0x180fe20000004008 */
[----:B------:R-:W-:Y:S02]  /*44f0*/  ISETP.NE.AND P2, PT, R7, RZ, PT ;  /* 0x000000ff0700720c */ /* 0x000fe40003f45270 */
[----:B------:R-:W-:Y:S01]  /*4500*/  LOP3.LUT R5, R0, 0x7fffff, RZ, 0xc0, !PT ;  /* 0x007fffff00057812 */ /* 0x000fe200078ec0ff */
[----:B------:R-:W-:Y:S01]  /*4510*/  FFMA.RP R0, R13, R9, R8 ;  /* 0x000000090d007223 */ /* 0x000fe20000008008 */
[----:B------:R-:W-:Y:S01]  /*4520*/  ISETP.NE.AND P1, PT, R7, RZ, PT ;  /* 0x000000ff0700720c */ /* 0x000fe20003f25270 */
[----:B------:R-:W-:Y:S01]  /*4530*/  IMAD.MOV R7, RZ, RZ, -R7 ;  /* 0x000000ffff077224 */ /* 0x000fe200078e0a07 */
[----:B------:R-:W-:-:S02]  /*4540*/  LOP3.LUT R5, R5, 0x800000, RZ, 0xfc, !PT ;  /* 0x0080000005057812 */ /* 0x000fc400078efcff */
[----:B------:R-:W-:Y:S02]  /*4550*/  FSETP.NEU.FTZ.AND P0, PT, R0, R3, PT ;  /* 0x000000030000720b */ /* 0x000fe40003f1d000 */
[----:B------:R-:W-:Y:S02]  /*4560*/  SHF.L.U32 R6, R5, R6, RZ ;  /* 0x0000000605067219 */ /* 0x000fe400000006ff */
[----:B------:R-:W-:Y:S02]  /*4570*/  SEL R0, R7, RZ, P2 ;  /* 0x000000ff07007207 */ /* 0x000fe40001000000 */
[----:B------:R-:W-:Y:S02]  /*4580*/  ISETP.NE.AND P1, PT, R6, RZ, P1 ;  /* 0x000000ff0600720c */ /* 0x000fe40000f25270 */
[----:B------:R-:W-:Y:S02]  /*4590*/  SHF.R.U32.HI R0, RZ, R0, R5 ;  /* 0x00000000ff007219 */ /* 0x000fe40000011605 */
[----:B------:R-:W-:-:S02]  /*45a0*/  PLOP3.LUT P0, PT, P0, P1, PT, 0xf8, 0x8f ;  /* 0x00000000008f781c */ /* 0x000fc40000703f70 */
[----:B------:R-:W-:Y:S02]  /*45b0*/  SHF.R.U32.HI R6, RZ, 0x1, R0 ;  /* 0x00000001ff067819 */ /* 0x000fe40000011600 */
[----:B------:R-:W-:-:S04]  /*45c0*/  SEL R3, RZ, 0x1, !P0 ;  /* 0x00000001ff037807 */ /* 0x000fc80004000000 */
[----:B------:R-:W-:-:S04]  /*45d0*/  LOP3.LUT R3, R3, 0x1, R6, 0xf8, !PT ;  /* 0x0000000103037812 */ /* 0x000fc800078ef806 */
[----:B------:R-:W-:-:S05]  /*45e0*/  LOP3.LUT R3, R3, R0, RZ, 0xc0, !PT ;  /* 0x0000000003037212 */ /* 0x000fca00078ec0ff */
[----:B------:R-:W-:-:S05]  /*45f0*/  IMAD.IADD R3, R6, 0x1, R3 ;  /* 0x0000000106037824 */ /* 0x000fca00078e0203 */
[----:B------:R-:W-:Y:S01]  /*4600*/  LOP3.LUT R4, R3, R4, RZ, 0xfc, !PT ;  /* 0x0000000403047212 */ /* 0x000fe200078efcff */
[----:B------:R-:W-:Y:S06]  /*4610*/  BRA `(.L_x_46) ;  /* 0x0000000000107947 */ /* 0x000fec0003800000 */
.L_x_45:
[----:B------:R-:W-:-:S04]  /*4620*/  LOP3.LUT R4, R4, 0x80000000, RZ, 0xc0, !PT ;  /* 0x8000000004047812 */ /* 0x000fc800078ec0ff */
[----:B------:R-:W-:Y:S01]  /*4630*/  LOP3.LUT R4, R4, 0x7f800000, RZ, 0xfc, !PT ;  /* 0x7f80000004047812 */ /* 0x000fe200078efcff */
[----:B------:R-:W-:Y:S06]  /*4640*/  BRA `(.L_x_46) ;  /* 0x0000000000047947 */ /* 0x000fec0003800000 */
.L_x_44:
[----:B------:R-:W-:-:S07]  /*4650*/  IMAD R4, R3, 0x800000, R4 ;  /* 0x0080000003047824 */ /* 0x000fce00078e0204 */
.L_x_46:
[----:B------:R-:W-:Y:S05]  /*4660*/  BSYNC.RECONVERGENT B2 ;  /* 0x0000000000027941 */ /* 0x000fea0003800200 */
.L_x_43:
[----:B------:R-:W-:Y:S05]  /*4670*/  BRA `(.L_x_47) ;  /* 0x0000000000207947 */ /* 0x000fea0003800000 */
.L_x_42:
[----:B------:R-:W-:-:S04]  /*4680*/  LOP3.LUT R4, R7, 0x80000000, R4, 0x48, !PT ;  /* 0x8000000007047812 */ /* 0x000fc800078e4804 */
[----:B------:R-:W-:Y:S01]  /*4690*/  LOP3.LUT R4, R4, 0x7f800000, RZ, 0xfc, !PT ;  /* 0x7f80000004047812 */ /* 0x000fe200078efcff */
[----:B------:R-:W-:Y:S06]  /*46a0*/  BRA `(.L_x_47) ;  /* 0x0000000000147947 */ /* 0x000fec0003800000 */
.L_x_41:
[----:B------:R-:W-:Y:S01]  /*46b0*/  LOP3.LUT R4, R7, 0x80000000, R4, 0x48, !PT ;  /* 0x8000000007047812 */ /* 0x000fe200078e4804 */
[----:B------:R-:W-:Y:S06]  /*46c0*/  BRA `(.L_x_47) ;  /* 0x00000000000c7947 */ /* 0x000fec0003800000 */
.L_x_40:
[----:B------:R-:W0:Y:S01]  /*46d0*/  MUFU.RSQ R4, -QNAN ;  /* 0xffc0000000047908 */ /* 0x000e220000001400 */
[----:B------:R-:W-:Y:S05]  /*46e0*/  BRA `(.L_x_47) ;  /* 0x0000000000047947 */ /* 0x000fea0003800000 */
.L_x_39:
[----:B------:R-:W-:-:S07]  /*46f0*/  FADD.FTZ R4, R0, R3 ;  /* 0x0000000300047221 */ /* 0x000fce0000010000 */
.L_x_47:
[----:B------:R-:W-:Y:S05]  /*4700*/  BSYNC.RECONVERGENT B1 ;  /* 0x0000000000017941 */ /* 0x000fea0003800200 */
.L_x_37:
[----:B------:R-:W-:-:S04]  /*4710*/  IMAD.MOV.U32 R3, RZ, RZ, 0x0 ;  /* 0x00000000ff037424 */ /* 0x000fc800078e00ff */
[----:B0-----:R-:W-:Y:S05]  /*4720*/  RET.REL.NODEC R2 `(mc_integration_normal_kernel_2) ;  /* 0xffffffb802347950 */ /* 0x001fea0003c3ffff */
        .type           $mc_integration_normal_kernel_2$__internal_accurate_pow,@function
        .size           $mc_integration_normal_kernel_2$__internal_accurate_pow,(.L_x_107 - $mc_integration_normal_kernel_2$__internal_accurate_pow)
$mc_integration_normal_kernel_2$__internal_accurate_pow:
[----:B------:R-:W-:Y:S01]  /*4730*/  ISETP.GT.U32.AND P0, PT, R33, 0xfffff, PT ;  /* 0x000fffff2100780c */ /* 0x000fe20003f04070 */
[----:B------:R-:W-:Y:S01]  /*4740*/  IMAD.MOV.U32 R14, RZ, RZ, R16 ;  /* 0x000000ffff0e7224 */ /* 0x000fe200078e0010 */
[----:B------:R-:W-:Y:S01]  /*4750*/  UMOV UR6, 0x7d2cafe2 ;  /* 0x7d2cafe200067882 */ /* 0x000fe20000000000 */
[--C-:B------:R-:W-:Y:S01]  /*4760*/  IMAD.MOV.U32 R15, RZ, RZ, R33.reuse ;  /* 0x000000ffff0f7224 */ /* 0x100fe200078e0021 */
[----:B------:R-:W-:Y:S01]  /*4770*/  UMOV UR7, 0x3eb0f5ff ;  /* 0x3eb0f5ff00077882 */ /* 0x000fe20000000000 */
[--C-:B------:R-:W-:Y:S01]  /*4780*/  IMAD.MOV.U32 R17, RZ, RZ, R33.reuse ;  /* 0x000000ffff117224 */ /* 0x100fe200078e0021 */
[----:B------:R-:W-:Y:S01]  /*4790*/  SHF.R.U32.HI R33, RZ, 0x14, R33 ;  /* 0x00000014ff217819 */ /* 0x000fe20000011621 */
[----:B------:R-:W-:Y:S01]  /*47a0*/  IMAD.MOV.U32 R20, RZ, RZ, 0x41ad3b5a ;  /* 0x41ad3b5aff147424 */ /* 0x000fe200078e00ff */
[----:B------:R-:W-:Y:S01]  /*47b0*/  UMOV UR10, 0x3b39803f ;  /* 0x3b39803f000a7882 */ /* 0x000fe20000000000 */
[----:B------:R-:W-:Y:S01]  /*47c0*/  IMAD.MOV.U32 R21, RZ, RZ, 0x3ed0f5d2 ;  /* 0x3ed0f5d2ff157424 */ /* 0x000fe200078e00ff */
[----:B------:R-:W-:-:S03]  /*47d0*/  UMOV UR11, 0x3c7abc9e ;  /* 0x3c7abc9e000b7882 */ /* 0x000fc60000000000 */
[----:B------:R-:W-:-:S10]  /*47e0*/  @!P0 DMUL R14, R14, 1.80143985094819840000e+16 ;  /* 0x435000000e0e8828 */ /* 0x000fd40000000000 */
[----:B------:R-:W-:Y:S01]  /*47f0*/  @!P0 IMAD.MOV.U32 R17, RZ, RZ, R15 ;  /* 0x000000ffff118224 */ /* 0x000fe200078e000f */
[----:B------:R-:W-:Y:S01]  /*4800*/  @!P0 LEA.HI R33, R15, 0xffffffca, RZ, 0xc ;  /* 0xffffffca0f218811 */ /* 0x000fe200078f60ff */
[----:B------:R-:W-:-:S03]  /*4810*/  @!P0 IMAD.MOV.U32 R16, RZ, RZ, R14 ;  /* 0x000000ffff108224 */ /* 0x000fc600078e000e */
[----:B------:R-:W-:Y:S01]  /*4820*/  LOP3.LUT R17, R17, 0x800fffff, RZ, 0xc0, !PT ;  /* 0x800fffff11117812 */ /* 0x000fe200078ec0ff */
[----:B------:R-:W-:Y:S02]  /*4830*/  IMAD.MOV.U32 R18, RZ, RZ, R16 ;  /* 0x000000ffff127224 */ /* 0x000fe400078e0010 */
[----:B------:R-:W-:Y:S01]  /*4840*/  IMAD.MOV.U32 R16, RZ, RZ, RZ ;  /* 0x000000ffff107224 */ /* 0x000fe200078e00ff */
[----:B------:R-:W-:Y:S01]  /*4850*/  LOP3.LUT R19, R17, 0x3ff00000, RZ, 0xfc, !PT ;  /* 0x3ff0000011137812 */ /* 0x000fe200078efcff */
[----:B------:R-:W-:-:S03]  /*4860*/  VIADD R14, R33, 0xfffffc01 ;  /* 0xfffffc01210e7836 */ /* 0x000fc60000000000 */
[----:B------:R-:W-:-:S13]  /*4870*/  ISETP.GE.U32.AND P1, PT, R19, 0x3ff6a09f, PT ;  /* 0x3ff6a09f1300780c */ /* 0x000fda0003f26070 */
[----:B------:R-:W-:Y:S02]  /*4880*/  @P1 VIADD R17, R19, 0xfff00000 ;  /* 0xfff0000013111836 */ /* 0x000fe40000000000 */
[----:B------:R-:W-:Y:S02]  /*4890*/  @P1 VIADD R14, R33, 0xfffffc02 ;  /* 0xfffffc02210e1836 */ /* 0x000fe40000000000 */
[----:B------:R-:W-:-:S06]  /*48a0*/  @P1 IMAD.MOV.U32 R19, RZ, RZ, R17 ;  /* 0x000000ffff131224 */ /* 0x000fcc00078e0011 */
[C---:B------:R-:W-:Y:S02]  /*48b0*/  DADD R24, R18.reuse, 1 ;  /* 0x3ff0000012187429 */ /* 0x040fe40000000000 */
[----:B------:R-:W-:-:S04]  /*48c0*/  DADD R18, R18, -1 ;  /* 0xbff0000012127429 */ /* 0x000fc80000000000 */
[----:B------:R-:W0:Y:S02]  /*48d0*/  MUFU.RCP64H R17, R25 ;  /* 0x0000001900117308 */ /* 0x000e240000001800 */
[----:B0-----:R-:W-:-:S08]  /*48e0*/  DFMA R22, -R24, R16, 1 ;  /* 0x3ff000001816742b */ /* 0x001fd00000000110 */
[----:B------:R-:W-:-:S08]  /*48f0*/  DFMA R22, R22, R22, R22 ;  /* 0x000000161616722b */ /* 0x000fd00000000016 */
[----:B------:R-:W-:-:S08]  /*4900*/  DFMA R22, R16, R22, R16 ;  /* 0x000000161016722b */ /* 0x000fd00000000010 */
[----:B------:R-:W-:-:S08]  /*4910*/  DMUL R16, R18, R22 ;  /* 0x0000001612107228 */ /* 0x000fd00000000000 */
[----:B------:R-:W-:-:S08]  /*4920*/  DFMA R16, R18, R22, R16 ;  /* 0x000000161210722b */ /* 0x000fd00000000010 */
[----:B------:R-:W-:-:S08]  /*4930*/  DMUL R26, R16, R16 ;  /* 0x00000010101a7228 */ /* 0x000fd00000000000 */
[----:B------:R-:W-:Y:S01]  /*4940*/  DFMA R20, R26, UR6, R20 ;  /* 0x000000061a147c2b */ /* 0x000fe20008000014 */
[----:B------:R-:W-:Y:S01]  /*4950*/  UMOV UR6, 0x75488a3f ;  /* 0x75488a3f00067882 */ /* 0x000fe20000000000 */
[----:B------:R-:W-:-:S06]  /*4960*/  UMOV UR7, 0x3ef3b20a ;  /* 0x3ef3b20a00077882 */ /* 0x000fcc0000000000 */
[----:B------:R-:W-:Y:S01]  /*4970*/  DFMA R24, R26, R20, UR6 ;  /* 0x000000061a187e2b */ /* 0x000fe20008000014 */
[----:B------:R-:W-:Y:S01]  /*4980*/  UMOV UR6, 0xe4faecd5 ;  /* 0xe4faecd500067882 */ /* 0x000fe20000000000 */
[----:B------:R-:W-:Y:S01]  /*4990*/  UMOV UR7, 0x3f1745cd ;  /* 0x3f1745cd00077882 */ /* 0x000fe20000000000 */
[----:B------:R-:W-:-:S05]  /*49a0*/  DADD R20, R18, -R16 ;  /* 0x0000000012147229 */ /* 0x000fca0000000810 */
[----:B------:R-:W-:Y:S01]  /*49b0*/  DFMA R24, R26, R24, UR6 ;  /* 0x000000061a187e2b */ /* 0x000fe20008000018 */
[----:B------:R-:W-:Y:S01]  /*49c0*/  UMOV UR6, 0x258a578b ;  /* 0x258a578b00067882 */ /* 0x000fe20000000000 */
[----:B------:R-:W-:Y:S01]  /*49d0*/  UMOV UR7, 0x3f3c71c7 ;  /* 0x3f3c71c700077882 */ /* 0x000fe20000000000 */
[----:B------:R-:W-:-:S05]  /*49e0*/  DADD R20, R20, R20 ;  /* 0x0000000014147229 */ /* 0x000fca0000000014 */
[----:B------:R-:W-:Y:S01]  /*49f0*/  DFMA R24, R26, R24, UR6 ;  /* 0x000000061a187e2b */ /* 0x000fe20008000018 */
[----:B------:R-:W-:Y:S01]  /*4a00*/  UMOV UR6, 0x9242b910 ;  /* 0x9242b91000067882 */ /* 0x000fe20000000000 */
[----:B------:R-:W-:Y:S01]  /*4a10*/  UMOV UR7, 0x3f624924 ;  /* 0x3f62492400077882 */ /* 0x000fe20000000000 */
[----:B------:R-:W-:-:S05]  /*4a20*/  DFMA R20, R18, -R16, R20 ;  /* 0x800000101214722b */ /* 0x000fca0000000014 */
[----:B------:R-:W-:Y:S01]  /*4a30*/  DFMA R24, R26, R24, UR6 ;  /* 0x000000061a187e2b */ /* 0x000fe20008000018 */
[----:B------:R-:W-:Y:S01]  /*4a40*/  UMOV UR6, 0x99999dfb ;  /* 0x99999dfb00067882 */ /* 0x000fe20000000000 */
[----:B------:R-:W-:Y:S01]  /*4a50*/  UMOV UR7, 0x3f899999 ;  /* 0x3f89999900077882 */ /* 0x000fe20000000000 */
[----:B------:R-:W-:Y:S02]  /*4a60*/  DMUL R20, R22, R20 ;  /* 0x0000001416147228 */ /* 0x000fe40000000000 */
[----:B------:R-:W-:-:S03]  /*4a70*/  DMUL R22, R16, R16 ;  /* 0x0000001010167228 */ /* 0x000fc60000000000 */
[----:B------:R-:W-:Y:S01]  /*4a80*/  DFMA R24, R26, R24, UR6 ;  /* 0x000000061a187e2b */ /* 0x000fe20008000018 */
[----:B------:R-:W-:Y:S01]  /*4a90*/  UMOV UR6, 0x55555555 ;  /* 0x5555555500067882 */ /* 0x000fe20000000000 */
[----:B------:R-:W-:-:S06]  /*4aa0*/  UMOV UR7, 0x3fb55555 ;  /* 0x3fb5555500077882 */ /* 0x000fcc0000000000 */
[----:B------:R-:W-:-:S08]  /*4ab0*/  DFMA R18, R26, R24, UR6 ;  /* 0x000000061a127e2b */ /* 0x000fd00008000018 */
[----:B------:R-:W-:Y:S01]  /*4ac0*/  DADD R28, -R18, UR6 ;  /* 0x00000006121c7e29 */ /* 0x000fe20008000100 */
[----:B------:R-:W-:Y:S01]  /*4ad0*/  UMOV UR6, 0xb9e7b0 ;  /* 0x00b9e7b000067882 */ /* 0x000fe20000000000 */
[----:B------:R-:W-:-:S06]  /*4ae0*/  UMOV UR7, 0x3c46a4cb ;  /* 0x3c46a4cb00077882 */ /* 0x000fcc0000000000 */
[----:B------:R-:W-:Y:S02]  /*4af0*/  DFMA R28, R26, R24, R28 ;  /* 0x000000181a1c722b */ /* 0x000fe4000000001c */
[----:B------:R-:W-:Y:S01]  /*4b00*/  DFMA R26, R16, R16, -R22 ;  /* 0x00000010101a722b */ /* 0x000fe20000000816 */
[----:B------:R-:W-:Y:S02]  /*4b10*/  VIADD R25, R21, 0x100000 ;  /* 0x0010000015197836 */ /* 0x000fe40000000000 */
[----:B------:R-:W-:-:S03]  /*4b20*/  IMAD.MOV.U32 R24, RZ, RZ, R20 ;  /* 0x000000ffff187224 */ /* 0x000fc600078e0014 */
[----:B------:R-:W-:Y:S01]  /*4b30*/  DADD R28, R28, -UR6 ;  /* 0x800000061c1c7e29 */ /* 0x000fe20008000000 */
[----:B------:R-:W-:Y:S01]  /*4b40*/  UMOV UR6, 0x80000000 ;  /* 0x8000000000067882 */ /* 0x000fe20000000000 */
[----:B------:R-:W-:Y:S01]  /*4b50*/  UMOV UR7, 0x43300000 ;  /* 0x4330000000077882 */ /* 0x000fe20000000000 */
[C---:B------:R-:W-:Y:S02]  /*4b60*/  DFMA R24, R16.reuse, R24, R26 ;  /* 0x000000181018722b */ /* 0x040fe4000000001a */
[----:B------:R-:W-:-:S08]  /*4b70*/  DMUL R26, R16, R22 ;  /* 0x00000016101a7228 */ /* 0x000fd00000000000 */
[----:B------:R-:W-:-:S08]  /*4b80*/  DFMA R30, R16, R22, -R26 ;  /* 0x00000016101e722b */ /* 0x000fd0000000081a */
[----:B------:R-:W-:Y:S02]  /*4b90*/  DFMA R30, R20, R22, R30 ;  /* 0x00000016141e722b */ /* 0x000fe4000000001e */
[----:B------:R-:W-:-:S06]  /*4ba0*/  DADD R22, R18, R28 ;  /* 0x0000000012167229 */ /* 0x000fcc000000001c */
[----:B------:R-:W-:Y:S02]  /*4bb0*/  DFMA R24, R16, R24, R30 ;  /* 0x000000181018722b */ /* 0x000fe4000000001e */
[----:B------:R-:W-:Y:S02]  /*4bc0*/  DADD R30, R18, -R22 ;  /* 0x00000000121e7229 */ /* 0x000fe40000000816 */
[----:B------:R-:W-:-:S06]  /*4bd0*/  DMUL R18, R22, R26 ;  /* 0x0000001a16127228 */ /* 0x000fcc0000000000 */
[----:B------:R-:W-:Y:S02]  /*4be0*/  DADD R30, R28, R30 ;  /* 0x000000001c1e7229 */ /* 0x000fe4000000001e */
[----:B------:R-:W-:-:S08]  /*4bf0*/  DFMA R28, R22, R26, -R18 ;  /* 0x0000001a161c722b */ /* 0x000fd00000000812 */
[----:B------:R-:W-:-:S08]  /*4c00*/  DFMA R24, R22, R24, R28 ;  /* 0x000000181618722b */ /* 0x000fd0000000001c */
[----:B------:R-:W-:-:S08]  /*4c10*/  DFMA R30, R30, R26, R24 ;  /* 0x0000001a1e1e722b */ /* 0x000fd00000000018 */
[----:B------:R-:W-:-:S08]  /*4c20*/  DADD R24, R18, R30 ;  /* 0x0000000012187229 */ /* 0x000fd0000000001e */
[--C-:B------:R-:W-:Y:S02]  /*4c30*/  DADD R22, R16, R24.reuse ;  /* 0x0000000010167229 */ /* 0x100fe40000000018 */
[----:B------:R-:W-:-:S06]  /*4c40*/  DADD R18, R18, -R24 ;  /* 0x0000000012127229 */ /* 0x000fcc0000000818 */
[----:B------:R-:W-:Y:S02]  /*4c50*/  DADD R16, R16, -R22 ;  /* 0x0000000010107229 */ /* 0x000fe40000000816 */
[----:B------:R-:W-:-:S06]  /*4c60*/  DADD R18, R30, R18 ;  /* 0x000000001e127229 */ /* 0x000fcc0000000012 */
[----:B------:R-:W-:-:S08]  /*4c70*/  DADD R16, R24, R16 ;  /* 0x0000000018107229 */ /* 0x000fd00000000010 */
[----:B------:R-:W-:-:S08]  /*4c80*/  DADD R16, R18, R16 ;  /* 0x0000000012107229 */ /* 0x000fd00000000010 */
[----:B------:R-:W-:Y:S01]  /*4c90*/  DADD R20, R20, R16 ;  /* 0x0000000014147229 */ /* 0x000fe20000000010 */
[----:B------:R-:W-:Y:S01]  /*4ca0*/  LOP3.LUT R16, R14, 0x80000000, RZ, 0x3c, !PT ;  /* 0x800000000e107812 */ /* 0x000fe200078e3cff */
[----:B------:R-:W-:-:S06]  /*4cb0*/  IMAD.MOV.U32 R17, RZ, RZ, 0x43300000 ;  /* 0x43300000ff117424 */ /* 0x000fcc00078e00ff */
[----:B------:R-:W-:Y:S02]  /*4cc0*/  DADD R18, R22, R20 ;  /* 0x0000000016127229 */ /* 0x000fe40000000014 */
[----:B------:R-:W-:Y:S01]  /*4cd0*/  DADD R16, R16, -UR6 ;  /* 0x8000000610107e29 */ /* 0x000fe20008000000 */
[----:B------:R-:W-:Y:S01]  /*4ce0*/  UMOV UR6, 0xfefa39ef ;  /* 0xfefa39ef00067882 */ /* 0x000fe20000000000 */
[----:B------:R-:W-:-:S04]  /*4cf0*/  UMOV UR7, 0x3fe62e42 ;  /* 0x3fe62e4200077882 */ /* 0x000fc80000000000 */
[--C-:B------:R-:W-:Y:S02]  /*4d00*/  DADD R24, R22, -R18.reuse ;  /* 0x0000000016187229 */ /* 0x100fe40000000812 */
[----:B------:R-:W-:-:S06]  /*4d10*/  DFMA R14, R16, UR6, R18 ;  /* 0x00000006100e7c2b */ /* 0x000fcc0008000012 */
[----:B------:R-:W-:Y:S02]  /*4d20*/  DADD R24, R20, R24 ;  /* 0x0000000014187229 */ /* 0x000fe40000000018 */
[----:B------:R-:W-:-:S08]  /*4d30*/  DFMA R22, R16, -UR6, R14 ;  /* 0x8000000610167c2b */ /* 0x000fd0000800000e */
[----:B------:R-:W-:-:S08]  /*4d40*/  DADD R22, -R18, R22 ;  /* 0x0000000012167229 */ /* 0x000fd00000000116 */
[----:B------:R-:W-:-:S08]  /*4d50*/  DADD R18, R24, -R22 ;  /* 0x0000000018127229 */ /* 0x000fd00000000816 */
[----:B------:R-:W-:-:S08]  /*4d60*/  DFMA R18, R16, UR10, R18 ;  /* 0x0000000a10127c2b */ /* 0x000fd00008000012 */
[----:B------:R-:W-:-:S08]  /*4d70*/  DADD R16, R14, R18 ;  /* 0x000000000e107229 */ /* 0x000fd00000000012 */
[----:B------:R-:W-:Y:S02]  /*4d80*/  DADD R14, R14, -R16 ;  /* 0x000000000e0e7229 */ /* 0x000fe40000000810 */
[----:B------:R-:W-:-:S06]  /*4d90*/  DMUL R24, R16, 2 ;  /* 0x4000000010187828 */ /* 0x000fcc0000000000 */
[----:B------:R-:W-:Y:S02]  /*4da0*/  DADD R14, R18, R14 ;  /* 0x00000000120e7229 */ /* 0x000fe4000000000e */
[----:B------:R-:W-:-:S08]  /*4db0*/  DFMA R22, R16, 2, -R24 ;  /* 0x400000001016782b */ /* 0x000fd00000000818 */
[----:B------:R-:W-:Y:S01]  /*4dc0*/  DFMA R22, R14, 2, R22 ;  /* 0x400000000e16782b */ /* 0x000fe20000000016 */
[----:B------:R-:W-:Y:S02]  /*4dd0*/  IMAD.MOV.U32 R14, RZ, RZ, 0x652b82fe ;  /* 0x652b82feff0e7424 */ /* 0x000fe400078e00ff */
[----:B------:R-:W-:-:S05]  /*4de0*/  IMAD.MOV.U32 R15, RZ, RZ, 0x3ff71547 ;  /* 0x3ff71547ff0f7424 */ /* 0x000fca00078e00ff */
[----:B------:R-:W-:-:S08]  /*4df0*/  DADD R16, R24, R22 ;  /* 0x0000000018107229 */ /* 0x000fd00000000016 */
[----:B------:R-:W-:Y:S02]  /*4e00*/  DFMA R14, R16, R14, 6.75539944105574400000e+15 ;  /* 0x43380000100e742b */ /* 0x000fe4000000000e */
[----:B------:R-:W-:Y:S01]  /*4e10*/  FSETP.GEU.AND P0, PT, |R17|, 4.1917929649353027344, PT ;  /* 0x4086232b1100780b */ /* 0x000fe20003f0e200 */
[----:B------:R-:W-:-:S05]  /*4e20*/  DADD R24, R24, -R16 ;  /* 0x0000000018187229 */ /* 0x000fca0000000810 */
[----:B------:R-:W-:-:S03]  /*4e30*/  DADD R18, R14, -6.75539944105574400000e+15 ;  /* 0xc33800000e127429 */ /* 0x000fc60000000000 */
[----:B------:R-:W-:-:S05]  /*4e40*/  DADD R22, R22, R24 ;  /* 0x0000000016167229 */ /* 0x000fca0000000018 */
[----:B------:R-:W-:Y:S01]  /*4e50*/  DFMA R20, R18, -UR6, R16 ;  /* 0x8000000612147c2b */ /* 0x000fe20008000010 */
[----:B------:R-:W-:Y:S01]  /*4e60*/  UMOV UR6, 0x3b39803f ;  /* 0x3b39803f00067882 */ /* 0x000fe20000000000 */
[----:B------:R-:W-:-:S06]  /*4e70*/  UMOV UR7, 0x3c7abc9e ;  /* 0x3c7abc9e00077882 */ /* 0x000fcc0000000000 */
[----:B------:R-:W-:Y:S01]  /*4e80*/  DFMA R20, R18, -UR6, R20 ;  /* 0x8000000612147c2b */ /* 0x000fe20008000014 */
[----:B------:R-:W-:Y:S01]  /*4e90*/  UMOV UR6, 0x69ce2bdf ;  /* 0x69ce2bdf00067882 */ /* 0x000fe20000000000 */
[----:B------:R-:W-:Y:S01]  /*4ea0*/  IMAD.MOV.U32 R18, RZ, RZ, -0x35dec16 ;  /* 0xfca213eaff127424 */ /* 0x000fe200078e00ff */
[----:B------:R-:W-:Y:S01]  /*4eb0*/  UMOV UR7, 0x3e5ade15 ;  /* 0x3e5ade1500077882 */ /* 0x000fe20000000000 */
[----:B------:R-:W-:-:S06]  /*4ec0*/  IMAD.MOV.U32 R19, RZ, RZ, 0x3e928af3 ;  /* 0x3e928af3ff137424 */ /* 0x000fcc00078e00ff */
[----:B------:R-:W-:Y:S01]  /*4ed0*/  DFMA R18, R20, UR6, R18 ;  /* 0x0000000614127c2b */ /* 0x000fe20008000012 */
[----:B------:R-:W-:Y:S01]  /*4ee0*/  UMOV UR6, 0x62401315 ;  /* 0x6240131500067882 */ /* 0x000fe20000000000 */
[----:B------:R-:W-:-:S06]  /*4ef0*/  UMOV UR7, 0x3ec71dee ;  /* 0x3ec71dee00077882 */ /* 0x000fcc0000000000 */
[----:B------:R-:W-:Y:S01]  /*4f00*/  DFMA R18, R20, R18, UR6 ;  /* 0x0000000614127e2b */ /* 0x000fe20008000012 */
        /* <DEDUP_REMOVED lines=20> */
[----:B------:R-:W-:-:S08]  /*5050*/  DFMA R18, R20, R18, UR6 ;  /* 0x0000000614127e2b */ /* 0x000fd00008000012 */
[----:B------:R-:W-:-:S08]  /*5060*/  DFMA R18, R20, R18, 1 ;  /* 0x3ff000001412742b */ /* 0x000fd00000000012 */
[----:B------:R-:W-:-:S10]  /*5070*/  DFMA R18, R20, R18, 1 ;  /* 0x3ff000001412742b */ /* 0x000fd40000000012 */
[----:B------:R-:W-:Y:S02]  /*5080*/  IMAD R21, R14, 0x100000, R19 ;  /* 0x001000000e157824 */ /* 0x000fe400078e0213 */
[----:B------:R-:W-:Y:S01]  /*5090*/  IMAD.MOV.U32 R20, RZ, RZ, R18 ;  /* 0x000000ffff147224 */ /* 0x000fe200078e0012 */
[----:B------:R-:W-:Y:S06]  /*50a0*/  @!P0 BRA `(.L_x_48) ;  /* 0x0000000000308947 */ /* 0x000fec0003800000 */
[----:B------:R-:W-:Y:S01]  /*50b0*/  FSETP.GEU.AND P1, PT, |R17|, 4.2275390625, PT ;  /* 0x408748001100780b */ /* 0x000fe20003f2e200 */
[C---:B------:R-:W-:Y:S02]  /*50c0*/  DADD R20, R16.reuse, +INF ;  /* 0x7ff0000010147429 */ /* 0x040fe40000000000 */
[----:B------:R-:W-:-:S08]  /*50d0*/  DSETP.GEU.AND P0, PT, R16, RZ, PT ;  /* 0x000000ff1000722a */ /* 0x000fd00003f0e000 */
[----:B------:R-:W-:Y:S02]  /*50e0*/  FSEL R20, R20, RZ, P0 ;  /* 0x000000ff14147208 */ /* 0x000fe40000000000 */
[----:B------:R-:W-:Y:S02]  /*50f0*/  @!P1 LEA.HI R15, R14, R14, RZ, 0x1 ;  /* 0x0000000e0e0f9211 */ /* 0x000fe400078f08ff */
[----:B------:R-:W-:Y:S02]  /*5100*/  FSEL R21, R21, RZ, P0 ;  /* 0x000000ff15157208 */ /* 0x000fe40000000000 */
[----:B------:R-:W-:-:S05]  /*5110*/  @!P1 SHF.R.S32.HI R15, RZ, 0x1, R15 ;  /* 0x00000001ff0f9819 */ /* 0x000fca000001140f */
[----:B------:R-:W-:Y:S02]  /*5120*/  @!P1 IMAD.IADD R14, R14, 0x1, -R15 ;  /* 0x000000010e0e9824 */ /* 0x000fe400078e0a0f */
[----:B------:R-:W-:-:S03]  /*5130*/  @!P1 IMAD R19, R15, 0x100000, R19 ;  /* 0x001000000f139824 */ /* 0x000fc600078e0213 */
[----:B------:R-:W-:Y:S01]  /*5140*/  @!P1 LEA R15, R14, 0x3ff00000, 0x14 ;  /* 0x3ff000000e0f9811 */ /* 0x000fe200078ea0ff */
[----:B------:R-:W-:-:S06]  /*5150*/  @!P1 IMAD.MOV.U32 R14, RZ, RZ, RZ ;  /* 0x000000ffff0e9224 */ /* 0x000fcc00078e00ff */
[----:B------:R-:W-:-:S11]  /*5160*/  @!P1 DMUL R20, R18, R14 ;  /* 0x0000000e12149228 */ /* 0x000fd60000000000 */
.L_x_48:
[----:B------:R-:W-:Y:S01]  /*5170*/  DFMA R22, R22, R20, R20 ;  /* 0x000000141616722b */ /* 0x000fe20000000014 */
[----:B------:R-:W-:Y:S01]  /*5180*/  IMAD.MOV.U32 R33, RZ, RZ, 0x0 ;  /* 0x00000000ff217424 */ /* 0x000fe200078e00ff */
[----:B------:R-:W-:-:S08]  /*5190*/  DSETP.NEU.AND P0, PT, |R20|, +INF , PT ;  /* 0x7ff000001400742a */ /* 0x000fd00003f0d200 */
[----:B------:R-:W-:Y:S02]  /*51a0*/  FSEL R14, R20, R22, !P0 ;  /* 0x00000016140e7208 */ /* 0x000fe40004000000 */
[----:B------:R-:W-:Y:S01]  /*51b0*/  FSEL R20, R21, R23, !P0 ;  /* 0x0000001715147208 */ /* 0x000fe20004000000 */
[----:B------:R-:W-:Y:S06]  /*51c0*/  RET.REL.NODEC R32 `(mc_integration_normal_kernel_2) ;  /* 0xffffffac208c7950 */ /* 0x000fec0003c3ffff */
.L_x_49:
[----:B------:R-:W-:-:S00]  /*51d0*/  BRA `(.L_x_49) ;  /* 0xfffffffc00fc7947 */ /* 0x000fc0000383ffff */
[----:B------:R-:W-:-:S00]  /*51e0*/  NOP ;  /* 0x0000000000007918 */ /* 0x000fc00000000000 */
        /* <DEDUP_REMOVED lines=9> */
.L_x_107:


//--------------------- .text.mc_integration_normal_vegas_kernel --------------------------
	.section	.text.mc_integration_normal_vegas_kernel,"ax",@progbits
	.align	128
        .global         mc_integration_normal_vegas_kernel
        .type           mc_integration_normal_vegas_kernel,@function
        .size           mc_integration_normal_vegas_kernel,(.L_x_110 - mc_integration_normal_vegas_kernel)
        .other          mc_integration_normal_vegas_kernel,@"STO_CUDA_ENTRY STV_DEFAULT"
mc_integration_normal_vegas_kernel:
.text.mc_integration_normal_vegas_kernel:
        /* <DEDUP_REMOVED lines=33> */
[----:B------:R-:W-:-:S03]  /*0210*/  LOP3.LUT R6, R6, 0x5491333, RZ, 0x3c, !PT ;  /* 0x0549133306067812 */ /* 0x000fc600078e3cff */
[----:B------:R0:W-:Y:S04]  /*0220*/  STL.64 [R1+0x8], R8 ;  /* 0x0000080801007387 */ /* 0x0001e80000100a00 */
[----:B------:R0:W-:Y:S04]  /*0230*/  STL.64 [R1], R4 ;  /* 0x0000000401007387 */ /* 0x0001e80000100a00 */
[----:B------:R0:W-:Y:S01]  /*0240*/  STL.64 [R1+0x10], R6 ;  /* 0x0000100601007387 */ /* 0x0001e20000100a00 */
[----:B--2---:R-:W-:Y:S05]  /*0250*/  BRA.U !UP0, `(.L_x_50) ;  /* 0x00000025082c7547 */ /* 0x004fea000b800000 */
[----:B------:R-:W-:Y:S01]  /*0260*/  IMAD.MOV.U32 R0, RZ, RZ, RZ ;  /* 0x000000ffff007224 */ /* 0x000fe200078e00ff */
[----:B------:R-:W1:Y:S01]  /*0270*/  LDCU UR6, c[0x3][0x50] ;  /* 0x00c00a00ff0677ac */ /* 0x000e620008000800 */
[----:B------:R-:W-:-:S12]  /*0280*/  USHF.R.S32.HI UR7, URZ, 0x1f, UR7 ;  /* 0x0000001fff077899 */ /* 0x000fd80008011407 */
.L_x_58:
[----:B-1----:R-:W-:-:S04]  /*0290*/  ULOP3.LUT UR4, UR6, 0x3, URZ, 0xc0, !UPT ;  /* 0x0000000306047892 */ /* 0x002fc8000f8ec0ff */
[----:B------:R-:W-:-:S04]  /*02a0*/  UISETP.NE.U32.AND UP0, UPT, UR4, URZ, UPT ;  /* 0x000000ff0400728c */ /* 0x000fc8000bf05070 */
[----:B------:R-:W-:-:S09]  /*02b0*/  UISETP.NE.AND.EX UP0, UPT, URZ, URZ, UPT, UP0 ;  /* 0x000000ffff00728c */ /* 0x000fd2000bf05300 */
[----:B--2---:R-:W-:Y:S05]  /*02c0*/  BRA.U !UP0, `(.L_x_51) ;  /* 0x0000002108f07547 */ /* 0x004fea000b800000 */
[----:B------:R-:W1:Y:S01]  /*02d0*/  LDC.64 R10, c[0x4][RZ] ;  /* 0x01000000ff0a7b82 */ /* 0x000e620000000a00 */
[----:B0-----:R-:W-:Y:S02]  /*02e0*/  CS2R R4, SRZ ;  /* 0x0000000000047805 */ /* 0x001fe4000001ff00 */
[----:B------:R-:W-:Y:S02]  /*02f0*/  CS2R R6, SRZ ;  /* 0x0000000000067805 */ /* 0x000fe4000001ff00 */
[----:B------:R-:W-:Y:S01]  /*0300*/  CS2R R8, SRZ ;  /* 0x0000000000087805 */ /* 0x000fe2000001ff00 */
[----:B-1----:R-:W-:-:S07]  /*0310*/  IMAD.WIDE.U32 R10, R0, 0xc80, R10 ;  /* 0x00000c80000a7825 */ /* 0x002fce00078e000a */
.L_x_53:
[----:B------:R-:W-:-:S06]  /*0320*/  IMAD R3, R4, 0x4, R1 ;  /* 0x0000000404037824 */ /* 0x000fcc00078e0201 */
[----:B------:R-:W5:Y:S01]  /*0330*/  LDL R3, [R3+0x4] ;  /* 0x0000040003037983 */ /* 0x000f620000100800 */
[----:B------:R-:W-:-:S07]  /*0340*/  IMAD.MOV.U32 R14, RZ, RZ, RZ ;  /* 0x000000ffff0e7224 */ /* 0x000fce00078e00ff */
.L_x_52:
[----:B-----5:R-:W-:Y:S01]  /*0350*/  SHF.R.U32.HI R19, RZ, R14, R3 ;  /* 0x0000000eff137219 */ /* 0x020fe20000011603 */
[----:B------:R-:W-:-:S03]  /*0360*/  IMAD.SHL.U32 R13, R4, 0x20, RZ ;  /* 0x00000020040d7824 */ /* 0x000fc600078e00ff */
[----:B------:R-:W-:Y:S01]  /*0370*/  LOP3.LUT R15, R19, 0x1, RZ, 0xc0, !PT ;  /* 0x00000001130f7812 */ /* 0x000fe200078ec0ff */
[----:B------:R-:W-:-:S03]  /*0380*/  IMAD.IADD R12, R13, 0x1, R14 ;  /* 0x000000010d0c7824 */ /* 0x000fc600078e020e */
[----:B------:R-:W-:Y:S01]  /*0390*/  ISETP.NE.U32.AND P0, PT, R15, 0x1, PT ;  /* 0x000000010f00780c */ /* 0x000fe20003f05070 */
[----:B------:R-:W-:-:S03]  /*03a0*/  IMAD R13, R12, 0x5, RZ ;  /* 0x000000050c0d7824 */ /* 0x000fc600078e02ff */
[----:B------:R-:W-:Y:S01]  /*03b0*/  R2P PR, R19, 0x7e ;  /* 0x0000007e13007804 */ /* 0x000fe20000000000 */
[----:B------:R-:W-:-:S08]  /*03c0*/  IMAD.WIDE.U32 R12, R13, 0x4, R10 ;  /* 0x000000040d0c7825 */ /* 0x000fd000078e000a */
[----:B------:R-:W2:Y:S04]  /*03d0*/  @!P0 LDG.E R22, desc[UR8][R12.64+0x10] ;  /* 0x000010080c168981 */ /* 0x000ea8000c1e1900 */
[----:B------:R-:W3:Y:S04]  /*03e0*/  @P1 LDG.E R24, desc[UR8][R12.64+0x24] ;  /* 0x000024080c181981 */ /* 0x000ee8000c1e1900 */
[----:B------:R-:W4:Y:S04]  /*03f0*/  @P2 LDG.E R26, desc[UR8][R12.64+0x38] ;  /* 0x000038080c1a2981 */ /* 0x000f28000c1e1900 */
[----:B------:R-:W4:Y:S04]  /*0400*/  @!P0 LDG.E R18, desc[UR8][R12.64] ;  /* 0x000000080c128981 */ /* 0x000f28000c1e1900 */
[----:B------:R-:W4:Y:S04]  /*0410*/  @P3 LDG.E R28, desc[UR8][R12.64+0x4c] ;  /* 0x00004c080c1c3981 */ /* 0x000f28000c1e1900 */
[----:B------:R-:W4:Y:S04]  /*0420*/  @!P0 LDG.E R15, desc[UR8][R12.64+0x4] ;  /* 0x000004080c0f8981 */ /* 0x000f28000c1e1900 */
[----:B------:R-:W4:Y:S04]  /*0430*/  @P4 LDG.E R21, desc[UR8][R12.64+0x60] ;  /* 0x000060080c154981 */ /* 0x000f28000c1e1900 */
[----:B------:R-:W4:Y:S04]  /*0440*/  @!P0 LDG.E R20, desc[UR8][R12.64+0x8] ;  /* 0x000008080c148981 */ /* 0x000f28000c1e1900 */
[----:B------:R-:W4:Y:S04]  /*0450*/  @!P0 LDG.E R17, desc[UR8][R12.64+0xc] ;  /* 0x00000c080c118981 */ /* 0x000f28000c1e1900 */
        /* <DEDUP_REMOVED lines=9> */
[----:B------:R-:W-:-:S03]  /*04f0*/  @!P0 LOP3.LUT R5, R5, R18, RZ, 0x3c, !PT ;  /* 0x0000001205058212 */ /* 0x000fc600078e3cff */
[----:B------:R-:W2:Y:S01]  /*0500*/  @P1 LDG.E R18, desc[UR8][R12.64+0x14] ;  /* 0x000014080c121981 */ /* 0x000ea2000c1e1900 */
[----:B------:R-:W-:Y:S02]  /*0510*/  @P3 LOP3.LUT R7, R7, R28, RZ, 0x3c, !PT ;  /* 0x0000001c07073212 */ /* 0x000fe400078e3cff */
[----:B------:R-:W-:Y:S02]  /*0520*/  @!P0 LOP3.LUT R8, R8, R15, RZ, 0x3c, !PT ;  /* 0x0000000f08088212 */ /* 0x000fe400078e3cff */
[----:B------:R-:W3:Y:S01]  /*0530*/  @P1 LDG.E R15, desc[UR8][R12.64+0x18] ;  /* 0x000018080c0f1981 */ /* 0x000ee2000c1e1900 */
[----:B------:R-:W-:-:S03]  /*0540*/  @P4 LOP3.LUT R7, R7, R21, RZ, 0x3c, !PT ;  /* 0x0000001507074212 */ /* 0x000fc600078e3cff */
[----:B------:R-:W4:Y:S01]  /*0550*/  @P2 LDG.E R21, desc[UR8][R12.64+0x2c] ;  /* 0x00002c080c152981 */ /* 0x000f22000c1e1900 */
[----:B------:R-:W-:-:S03]  /*0560*/  @!P0 LOP3.LUT R9, R9, R20, RZ, 0x3c, !PT ;  /* 0x0000001409098212 */ /* 0x000fc600078e3cff */
[----:B------:R-:W4:Y:S01]  /*0570*/  @P1 LDG.E R20, desc[UR8][R12.64+0x1c] ;  /* 0x00001c080c141981 */ /* 0x000f22000c1e1900 */
[----:B------:R-:W-:-:S03]  /*0580*/  @!P0 LOP3.LUT R6, R6, R17, RZ, 0x3c, !PT ;  /* 0x0000001106068212 */ /* 0x000fc600078e3cff */
[----:B------:R-:W4:Y:S01]  /*0590*/  @P1 LDG.E R17, desc[UR8][R12.64+0x20] ;  /* 0x000020080c111981 */ /* 0x000f22000c1e1900 */
[----:B------:R-:W-:-:S03]  /*05a0*/  @P5 LOP3.LUT R7, R7, R16, RZ, 0x3c, !PT ;  /* 0x0000001007075212 */ /* 0x000fc600078e3cff */
[----:B------:R-:W4:Y:S01]  /*05b0*/  @P3 LDG.E R16, desc[UR8][R12.64+0x3c] ;  /* 0x00003c080c103981 */ /* 0x000f22000c1e1900 */
[----:B--2---:R-:W-:-:S03]  /*05c0*/  @P1 LOP3.LUT R5, R5, R18, RZ, 0x3c, !PT ;  /* 0x0000001205051212 */ /* 0x004fc600078e3cff */
[----:B------:R-:W2:Y:S01]  /*05d0*/  @P3 LDG.E R18, desc[UR8][R12.64+0x44] ;  /* 0x000044080c123981 */ /* 0x000ea2000c1e1900 */
[----:B------:R-:W-:-:S03]  /*05e0*/  @P2 LOP3.LUT R5, R5, R22, RZ, 0x3c, !PT ;  /* 0x0000001605052212 */ /* 0x000fc600078e3cff */
        /* <DEDUP_REMOVED lines=14> */
[----:B------:R-:W4:Y:S01]  /*06d0*/  @P4 LDG.E R23, desc[UR8][R12.64+0x5c] ;  /* 0x00005c080c174981 */ /* 0x000f22000c1e1900 */
[----:B------:R-:W-:Y:S02]  /*06e0*/  LOP3.LUT P0, RZ, R19, 0x80, RZ, 0xc0, !PT ;  /* 0x0000008013ff7812 */ /* 0x000fe4000780c0ff */
[----:B--2---:R-:W-:-:S02]  /*06f0*/  @P3 LOP3.LUT R9, R9, R18, RZ, 0x3c, !PT ;  /* 0x0000001209093212 */ /* 0x004fc400078e3cff */
[----:B------:R-:W2:Y:S01]  /*0700*/  @P6 LDG.E R18, desc[UR8][R12.64+0x80] ;  /* 0x000080080c126981 */ /* 0x000ea2000c1e1900 */
[----:B---3--:R-:W-:-:S03]  /*0710*/  @P3 LOP3.LUT R8, R8, R15, RZ, 0x3c, !PT ;  /* 0x0000000f08083212 */ /* 0x008fc600078e3cff */
[----:B------:R-:W3:Y:S01]  /*0720*/  @P5 LDG.E R15, desc[UR8][R12.64+0x70] ;  /* 0x000070080c0f5981 */ /* 0x000ee2000c1e1900 */
[----:B----4-:R-:W-:-:S03]  /*0730*/  @P4 LOP3.LUT R8, R8, R21, RZ, 0x3c, !PT ;  /* 0x0000001508084212 */ /* 0x010fc600078e3cff */
        /* <DEDUP_REMOVED lines=12> */
[----:B------:R-:W4:Y:S04]  /*0800*/  @P0 LDG.E R23, desc[UR8][R12.64+0x90] ;  /* 0x000090080c170981 */ /* 0x000f28000c1e1900 */
[----:B------:R-:W4:Y:S04]  /*0810*/  @P0 LDG.E R25, desc[UR8][R12.64+0x98] ;  /* 0x000098080c190981 */ /* 0x000f28000c1e1900 */
[----:B------:R-:W4:Y:S01]  /*0820*/  @P0 LDG.E R24, desc[UR8][R12.64+0x9c] ;  /* 0x00009c080c180981 */ /* 0x000f22000c1e1900 */
[----:B------:R-:W-:Y:S02]  /*0830*/  @P6 LOP3.LUT R7, R7, R26, RZ, 0x3c, !PT ;  /* 0x0000001a07076212 */ /* 0x000fe400078e3cff */
[----:B--2---:R-:W-:-:S02]  /*0840*/  @P6 LOP3.LUT R9, R9, R18, RZ, 0x3c, !PT ;  /* 0x0000001209096212 */ /* 0x004fc400078e3cff */
[----:B---3--:R-:W-:-:S04]  /*0850*/  @P5 LOP3.LUT R6, R6, R15, RZ, 0x3c, !PT ;  /* 0x0000000f06065212 */ /* 0x008fc800078e3cff */
[----:B----4-:R-:W-:Y:S02]  /*0860*/  @P6 LOP3.LUT R6, R6, R21, RZ, 0x3c, !PT ;  /* 0x0000001506066212 */ /* 0x010fe400078e3cff */
[----:B------:R-:W-:Y:S02]  /*0870*/  @P6 LOP3.LUT R8, R8, R17, RZ, 0x3c, !PT ;  /* 0x0000001108086212 */ /* 0x000fe400078e3cff */
[----:B------:R-:W-:-:S04]  /*0880*/  @P6 LOP3.LUT R5, R5, R16, RZ, 0x3c, !PT ;  /* 0x0000001005056212 */ /* 0x000fc800078e3cff */
[----:B------:R-:W-:Y:S02]  /*0890*/  @P0 LOP3.LUT R5, R5, R20, RZ, 0x3c, !PT ;  /* 0x0000001405050212 */ /* 0x000fe400078e3cff */
[----:B------:R-:W-:Y:S02]  /*08a0*/  @P0 LOP3.LUT R9, R9, R22, RZ, 0x3c, !PT ;  /* 0x0000001609090212 */ /* 0x000fe400078e3cff */
[----:B------:R-:W-:Y:S02]  /*08b0*/  @P0 LOP3.LUT R8, R8, R23, RZ, 0x3c, !PT ;  /* 0x0000001708080212 */ /* 0x000fe400078e3cff */
[----:B------:R-:W-:Y:S02]  /*08c0*/  @P0 LOP3.LUT R6, R6, R25, RZ, 0x3c, !PT ;  /* 0x0000001906060212 */ /* 0x000fe400078e3cff */
        /* <DEDUP_REMOVED lines=26> */
[----:B------:R-:W-:-:S03]  /*0a70*/  LOP3.LUT P0, RZ, R19, 0x8000, RZ, 0xc0, !PT ;  /* 0x0000800013ff7812 */ /* 0x000fc6000780c0ff */
[----:B------:R-:W4:Y:S01]  /*0a80*/  @P3 LDG.E R19, desc[UR8][R12.64+0xe8] ;  /* 0x0000e8080c133981 */ /* 0x000f22000c1e1900 */
[----:B------:R-:W-:-:S03]  /*0a90*/  @P1 LOP3.LUT R5, R5, R16, RZ, 0x3c, !PT ;  /* 0x0000001005051212 */ /* 0x000fc600078e3cff */
[----:B------:R-:W4:Y:S01]  /*0aa0*/  @P5 LDG.E R16, desc[UR8][R12.64+0x10c] ;  /* 0x00010c080c105981 */ /* 0x000f22000c1e1900 */
[----:B------:R-:W-:-:S03]  /*0ab0*/  @P2 LOP3.LUT R5, R5, R24, RZ, 0x3c, !PT ;  /* 0x0000001805052212 */ /* 0x000fc600078e3cff */
[----:B------:R-:W4:Y:S01]  /*0ac0*/  @P4 LDG.E R24, desc[UR8][R12.64+0xf0] ;  /* 0x0000f0080c184981 */ /* 0x000f22000c1e1900 */
[----:B--2---:R-:W-:-:S03]  /*0ad0*/  @P1 LOP3.LUT R9, R9, R20, RZ, 0x3c, !PT ;  /* 0x0000001409091212 */ /* 0x004fc600078e3cff */
[----:B------:R-:W2:Y:S01]  /*0ae0*/  @P3 LDG.E R20, desc[UR8][R12.64+0xe4] ;  /* 0x0000e4080c143981 */ /* 0x000ea2000c1e1900 */
[----:B------:R-:W-:-:S03]  /*0af0*/  @P2 LOP3.LUT R9, R9, R26, RZ, 0x3c, !PT ;  /* 0x0000001a09092212 */ /* 0x000fc600078e3cff */
[----:B------:R-:W2:Y:S01]  /*0b00*/  @P4 LDG.E R26, desc[UR8][R12.64+0xf8] ;  /* 0x0000f8080c1a4981 */ /* 0x000ea2000c1e1900 */
[----:B---3--:R-:W-:Y:S02]  /*0b10*/  @P1 LOP3.LUT R8, R8, R17, RZ, 0x3c, !PT ;  /* 0x0000001108081212 */ /* 0x008fe400078e3cff */
[----:B----4-:R-:W-:Y:S01]  /*0b20*/  @P1 LOP3.LUT R7, R7, R22, RZ, 0x3c, !PT ;  /* 0x0000001607071212 */ /* 0x010fe200078e3cff */
[----:B------:R-:W3:Y:S01]  /*0b30*/  @P5 LDG.E R17, desc[UR8][R12.64+0x108] ;  /* 0x000108080c115981 */ /* 0x000ee2000c1e1900 */
[----:B------:R-:W-:-:S03]  /*0b40*/  @P2 LOP3.LUT R8, R8, R23, RZ, 0x3c, !PT ;  /* 0x0000001708082212 */ /* 0x000fc600078e3cff */
[----:B------:R-:W4:Y:S01]  /*0b50*/  @P3 LDG.E R22, desc[UR8][R12.64+0xec] ;  /* 0x0000ec080c163981 */ /* 0x000f22000c1e1900 */
[----:B------:R-:W-:-:S03]  /*0b60*/  @P2 LOP3.LUT R7, R7, R28, RZ, 0x3c, !PT ;  /* 0x0000001c07072212 */ /* 0x000fc600078e3cff */
[----:B------:R-:W4:Y:S04]  /*0b70*/  @P4 LDG.E R23, desc[UR8][R12.64+0xfc] ;  /* 0x0000fc080c174981 */ /* 0x000f28000c1e1900 */
[----:B------:R-:W4:Y:S01]  /*0b80*/  @P4 LDG.E R28, desc[UR8][R12.64+0x100] ;  /* 0x000100080c1c4981 */ /* 0x000f22000c1e1900 */
[----:B------:R-:W-:Y:S02]  /*0b90*/  @P3 LOP3.LUT R8, R8, R15, RZ, 0x3c, !PT ;  /* 0x0000000f08083212 */ /* 0x000fe400078e3cff */
[----:B------:R-:W-:Y:S01]  /*0ba0*/  @P2 LOP3.LUT R6, R6, R25, RZ, 0x3c, !PT ;  /* 0x0000001906062212 */ /* 0x000fe200078e3cff */
[----:B------:R-:W4:Y:S01]  /*0bb0*/  @P5 LDG.E R15, desc[UR8][R12.64+0x110] ;  /* 0x000110080c0f5981 */ /* 0x000f22000c1e1900 */
[----:B------:R-:W-:Y:S02]  /*0bc0*/  @P3 LOP3.LUT R5, R5, R18, RZ, 0x3c, !PT ;  /* 0x0000001205053212 */ /* 0x000fe400078e3cff */
[----:B------:R-:W-:Y:S01]  /*0bd0*/  @P4 LOP3.LUT R8, R8, R21, RZ, 0x3c, !PT ;  /* 0x0000001508084212 */ /* 0x000fe200078e3cff */
[----:B------:R-:W4:Y:S01]  /*0be0*/  @P5 LDG.E R25, desc[UR8][R12.64+0x104] ;  /* 0x000104080c195981 */ /* 0x000f22000c1e1900 */
[----:B------:R-:W-:-:S03]  /*0bf0*/  @P3 LOP3.LUT R6, R6, R19, RZ, 0x3c, !PT ;  /* 0x0000001306063212 */ /* 0x000fc600078e3cff */
[----:B------:R-:W4:Y:S01]  /*0c00*/  @P5 LDG.E R18, desc[UR8][R12.64+0x114] ;  /* 0x000114080c125981 */ /* 0x000f22000c1e1900 */
[----:B------:R-:W-:-:S03]  /*0c10*/  @P4 LOP3.LUT R5, R5, R24, RZ, 0x3c, !PT ;  /* 0x0000001805054212 */ /* 0x000fc600078e3cff */
[----:B------:R-:W4:Y:S04]  /*0c20*/  @P6 LDG.E R19, desc[UR8][R12.64+0x124] ;  /* 0x000124080c136981 */ /* 0x000f28000c1e1900 */
[----:B------:R-:W4:Y:S04]  /*0c30*/  @P0 LDG.E R24, desc[UR8][R12.64+0x12c] ;  /* 0x00012c080c180981 */ /* 0x000f28000c1e1900 */
[----:B------:R-:W4:Y:S01]  /*0c40*/  @P0 LDG.E R21, desc[UR8][R12.64+0x130] ;  /* 0x000130080c150981 */ /* 0x000f22000c1e1900 */
[----:B--2---:R-:W-:-:S03]  /*0c50*/  @P3 LOP3.LUT R9, R9, R20, RZ, 0x3c, !PT ;  /* 0x0000001409093212 */ /* 0x004fc600078e3cff */
[----:B------:R-:W2:Y:S01]  /*0c60*/  @P6 LDG.E R20, desc[UR8][R12.64+0x118] ;  /* 0x000118080c146981 */ /* 0x000ea2000c1e1900 */
[----:B------:R-:W-:-:S03]  /*0c70*/  @P4 LOP3.LUT R9, R9, R26, RZ, 0x3c, !PT ;  /* 0x0000001a09094212 */ /* 0x000fc600078e3cff */
[----:B------:R-:W2:Y:S01]  /*0c80*/  @P0 LDG.E R26, desc[UR8][R12.64+0x134] ;  /* 0x000134080c1a0981 */ /* 0x000ea2000c1e1900 */
[----:B---3--:R-:W-:Y:S02]  /*0c90*/  @P5 LOP3.LUT R8, R8, R17, RZ, 0x3c, !PT ;  /* 0x0000001108085212 */ /* 0x008fe400078e3cff */
[----:B------:R-:W-:Y:S01]  /*0ca0*/  @P5 LOP3.LUT R9, R9, R16, RZ, 0x3c, !PT ;  /* 0x0000001009095212 */ /* 0x000fe200078e3cff */
[----:B------:R-:W3:Y:S01]  /*0cb0*/  @P6 LDG.E R17, desc[UR8][R12.64+0x11c] ;  /* 0x00011c080c116981 */ /* 0x000ee2000c1e1900 */
[----:B----4-:R-:W-:-:S03]  /*0cc0*/  @P3 LOP3.LUT R7, R7, R22, RZ, 0x3c, !PT ;  /* 0x0000001607073212 */ /* 0x010fc600078e3cff */
[----:B------:R-:W4:Y:S01]  /*0cd0*/  @P6 LDG.E R22, desc[UR8][R12.64+0x120] ;  /* 0x000120080c166981 */ /* 0x000f22000c1e1900 */
[----:B------:R-:W-:-:S03]  /*0ce0*/  @P4 LOP3.LUT R6, R6, R23, RZ, 0x3c, !PT ;  /* 0x0000001706064212 */ /* 0x000fc600078e3cff */
[----:B------:R-:W4:Y:S01]  /*0cf0*/  @P6 LDG.E R16, desc[UR8][R12.64+0x128] ;  /* 0x000128080c106981 */ /* 0x000f22000c1e1900 */
[----:B------:R-:W-:-:S03]  /*0d00*/  @P4 LOP3.LUT R7, R7, R28, RZ, 0x3c, !PT ;  /* 0x0000001c07074212 */ /* 0x000fc600078e3cff */
[----:B------:R-:W4:Y:S04]  /*0d10*/  @P0 LDG.E R28, desc[UR8][R12.64+0x13c] ;  /* 0x00013c080c1c0981 */ /* 0x000f28000c1e1900 */
[----:B------:R-:W4:Y:S01]  /*0d20*/  @P0 LDG.E R23, desc[UR8][R12.64+0x138] ;  /* 0x000138080c170981 */ /* 0x000f22000c1e1900 */
[----:B------:R-:W-:-:S05]  /*0d30*/  VIADD R14, R14, 0x10 ;  /* 0x000000100e0e7836 */ /* 0x000fca0000000000 */
[----:B------:R-:W-:Y:S02]  /*0d40*/  ISETP.NE.AND P1, PT, R14, 0x20, PT ;  /* 0x000000200e00780c */ /* 0x000fe40003f25270 */
[----:B------:R-:W-:Y:S02]  /*0d50*/  @P5 LOP3.LUT R5, R5, R25, RZ, 0x3c, !PT ;  /* 0x0000001905055212 */ /* 0x000fe400078e3cff */
[----:B------:R-:W-:Y:S02]  /*0d60*/  @P5 LOP3.LUT R6, R6, R15, RZ, 0x3c, !PT ;  /* 0x0000000f06065212 */ /* 0x000fe400078e3cff */
[----:B------:R-:W-:Y:S02]  /*0d70*/  @P5 LOP3.LUT R7, R7, R18, RZ, 0x3c, !PT ;  /* 0x0000001207075212 */ /* 0x000fe400078e3cff */
[----:B------:R-:W-:Y:S02]  /*0d80*/  @P6 LOP3.LUT R6, R6, R19, RZ, 0x3c, !PT ;  /* 0x0000001306066212 */ /* 0x000fe400078e3cff */
[----:B--2---:R-:W-:-:S04]  /*0d90*/  @P6 LOP3.LUT R5, R5, R20, RZ, 0x3c, !PT ;  /* 0x0000001405056212 */ /* 0x004fc800078e3cff */
[----:B------:R-:W-:Y:S02]  /*0da0*/  @P0 LOP3.LUT R5, R5, R24, RZ, 0x3c, !PT ;  /* 0x0000001805050212 */ /* 0x000fe400078e3cff */
[----:B---3--:R-:W-:Y:S02]  /*0db0*/  @P6 LOP3.LUT R8, R8, R17, RZ, 0x3c, !PT ;  /* 0x0000001108086212 */ /* 0x008fe400078e3cff */
[----:B----4-:R-:W-:Y:S02]  /*0dc0*/  @P6 LOP3.LUT R9, R9, R22, RZ, 0x3c, !PT ;  /* 0x0000001609096212 */ /* 0x010fe400078e3cff */
[----:B------:R-:W-:Y:S02]  /*0dd0*/  @P6 LOP3.LUT R7, R7, R16, RZ, 0x3c, !PT ;  /* 0x0000001007076212 */ /* 0x000fe400078e3cff */
[----:B------:R-:W-:Y:S02]  /*0de0*/  @P0 LOP3.LUT R8, R8, R21, RZ, 0x3c, !PT ;  /* 0x0000001508080212 */ /* 0x000fe400078e3cff */
[----:B------:R-:W-:-:S02]  /*0df0*/  @P0 LOP3.LUT R9, R9, R26, RZ, 0x3c, !PT ;  /* 0x0000001a09090212 */ /* 0x000fc400078e3cff */
[----:B------:R-:W-:Y:S02]  /*0e00*/  @P0 LOP3.LUT R7, R7, R28, RZ, 0x3c, !PT ;  /* 0x0000001c07070212 */ /* 0x000fe400078e3cff */
[----:B------:R-:W-:Y:S01]  /*0e10*/  @P0 LOP3.LUT R6, R6, R23, RZ, 0x3c, !PT ;  /* 0x0000001706060212 */ /* 0x000fe200078e3cff */
[----:B------:R-:W-:Y:S06]  /*0e20*/  @P1 BRA `(.L_x_52) ;  /* 0xfffffff400481947 */ /* 0x000fec000383ffff */
[----:B------:R-:W-:-:S05]  /*0e30*/  VIADD R4, R4, 0x1 ;  /* 0x0000000104047836 */ /* 0x000fca0000000000 */
[----:B------:R-:W-:-:S13]  /*0e40*/  ISETP.NE.AND P0, PT, R4, 0x5, PT ;  /* 0x000000050400780c */ /* 0x000fda0003f05270 */
[----:B------:R-:W-:Y:S05]  /*0e50*/  @P0 BRA `(.L_x_53) ;  /* 0xfffffff400300947 */ /* 0x000fea000383ffff */
[----:B------:R1:W-:Y:S01]  /*0e60*/  STL.64 [R1+0x8], R8 ;  /* 0x0000080801007387 */ /* 0x0003e20000100a00 */
[----:B------:R-:W-:-:S03]  /*0e70*/  ULOP3.LUT UR4, UR6, 0x3, URZ, 0xc0, !UPT ;  /* 0x0000000306047892 */ /* 0x000fc6000f8ec0ff */
[----:B------:R1:W-:Y:S01]  /*0e80*/  STL.64 [R1+0x10], R6 ;  /* 0x0000100601007387 */ /* 0x0003e20000100a00 */
[----:B------:R-:W-:-:S03]  /*0e90*/  UISETP.NE.U32.AND UP0, UPT, UR4, 0x1, UPT ;  /* 0x000000010400788c */ /* 0x000fc6000bf05070 */
[----:B------:R1:W-:Y:S01]  /*0ea0*/  STL [R1+0x4], R5 ;  /* 0x0000040501007387 */ /* 0x0003e20000100800 */
[----:B------:R-:W-:-:S09]  /*0eb0*/  UISETP.NE.AND.EX UP0, UPT, URZ, URZ, UPT, UP0 ;  /* 0x000000ffff00728c */ /* 0x000fd2000bf05300 */
[----:B-1----:R-:W-:Y:S05]  /*0ec0*/  BRA.U !UP0, `(.L_x_51) ;  /* 0x0000001508f07547 */ /* 0x002fea000b800000 */
[----:B------:R-:W-:Y:S01]  /*0ed0*/  UMOV UR4, URZ ;  /* 0x000000ff00047c82 */ /* 0x000fe20008000000 */
[----:B------:R-:W-:Y:S01]  /*0ee0*/  CS2R R4, SRZ ;  /* 0x0000000000047805 */ /* 0x000fe2000001ff00 */
[----:B------:R-:W-:Y:S01]  /*0ef0*/  IMAD.MOV.U32 R6, RZ, RZ, RZ ;  /* 0x000000ffff067224 */ /* 0x000fe200078e00ff */
[----:B------:R-:W-:Y:S01]  /*0f00*/  CS2R R8, SRZ ;  /* 0x0000000000087805 */ /* 0x000fe2000001ff00 */
[----:B------:R-:W-:-:S07]  /*0f10*/  IMAD.U32 R7, RZ, RZ, UR4 ;  /* 0x00000004ff077e24 */ /* 0x000fce000f8e00ff */
.L_x_55:
[----:B------:R-:W-:-:S06]  /*0f20*/  IMAD R3, R4, 0x4, R1 ;  /* 0x0000000404037824 */ /* 0x000fcc00078e0201 */
[----:B------:R-:W5:Y:S01]  /*0f30*/  LDL R3, [R3+0x4] ;  /* 0x0000040003037983 */ /* 0x000f620000100800 */
[----:B------:R-:W-:-:S07]  /*0f40*/  IMAD.MOV.U32 R14, RZ, RZ, RZ ;  /* 0x000000ffff0e7224 */ /* 0x000fce00078e00ff */
.L_x_54:
        /* <DEDUP_REMOVED lines=179> */
[----:B------:R1:W-:Y:S01]  /*1a80*/  STL [R1+0x4], R5 ;  /* 0x0000040501007387 */ /* 0x0003e20000100800 */
[----:B------:R-:W-:-:S03]  /*1a90*/  UISETP.NE.U32.AND UP0, UPT, UR4, 0x3, UPT ;  /* 0x000000030400788c */ /* 0x000fc6000bf05070 */
[----:B------:R1:W-:Y:S01]  /*1aa0*/  STL.64 [R1+0x10], R6 ;  /* 0x0000100601007387 */ /* 0x0003e20000100a00 */
[----:B------:R-:W-:-:S09]  /*1ab0*/  UISETP.NE.AND.EX UP0, UPT, URZ, URZ, UPT, UP0 ;  /* 0x000000ffff00728c */ /* 0x000fd2000bf05300 */
[----:B------:R-:W-:Y:S05]  /*1ac0*/  BRA.U UP0, `(.L_x_51) ;  /* 0x0000000900f07547 */ /* 0x000fea000b800000 */
[----:B------:R-:W-:Y:S01]  /*1ad0*/  UMOV UR4, URZ ;  /* 0x000000ff00047c82 */ /* 0x000fe20008000000 */
[----:B-1----:R-:W-:Y:S01]  /*1ae0*/  CS2R R4, SRZ ;  /* 0x0000000000047805 */ /* 0x002fe2000001ff00 */
[----:B------:R-:W-:Y:S01]  /*1af0*/  IMAD.MOV.U32 R6, RZ, RZ, RZ ;  /* 0x000000ffff067224 */ /* 0x000fe200078e00ff */
[----:B------:R-:W-:Y:S01]  /*1b00*/  CS2R R8, SRZ ;  /* 0x0000000000087805 */ /* 0x000fe2000001ff00 */
[----:B------:R-:W-:-:S07]  /*1b10*/  IMAD.U32 R7, RZ, RZ, UR4 ;  /* 0x00000004ff077e24 */ /* 0x000fce000f8e00ff */
.L_x_57:
[----:B------:R-:W-:-:S06]  /*1b20*/  IMAD R3, R4, 0x4, R1 ;  /* 0x0000000404037824 */ /* 0x000fcc00078e0201 */
[----:B------:R-:W5:Y:S01]  /*1b30*/  LDL R3, [R3+0x4] ;  /* 0x0000040003037983 */ /* 0x000f620000100800 */
[----:B------:R-:W-:-:S07]  /*1b40*/  IMAD.MOV.U32 R14, RZ, RZ, RZ ;  /* 0x000000ffff0e7224 */ /* 0x000fce00078e00ff */
.L_x_56:
        /* <DEDUP_REMOVED lines=177> */
[----:B------:R2:W-:Y:S04]  /*2660*/  STL.64 [R1+0x8], R8 ;  /* 0x0000080801007387 */ /* 0x0005e80000100a00 */
[----:B------:R2:W-:Y:S04]  /*2670*/  STL [R1+0x4], R5 ;  /* 0x0000040501007387 */ /* 0x0005e80000100800 */
[----:B------:R2:W-:Y:S02]  /*2680*/  STL.64 [R1+0x10], R6 ;  /* 0x0000100601007387 */ /* 0x0005e40000100a00 */
.L_x_51:
        /* <DEDUP_REMOVED lines=8> */
.L_x_50:
[----:B012---:R-:W0:Y:S01]  /*2710*/  LDC.64 R8, c[0x3][0x48] ;  /* 0x00c01200ff087b82 */ /* 0x007e220000000a00 */
[----:B------:R-:W-:Y:S01]  /*2720*/  SHF.R.U32.HI R0, RZ, 0x2, R5 ;  /* 0x00000002ff007819 */ /* 0x000fe20000011605 */
[----:B------:R-:W-:Y:S01]  /*2730*/  IMAD.SHL.U32 R3, R7, 0x10, RZ ;  /* 0x0000001007037824 */ /* 0x000fe200078e00ff */
[----:B------:R-:W-:Y:S01]  /*2740*/  BSSY.RECONVERGENT B0, `(.L_x_59) ;  /* 0x0000038000007945 */ /* 0x000fe20003800200 */
[----:B------:R-:W-:Y:S01]  /*2750*/  IMAD.MOV.U32 R6, RZ, RZ, -0x266e14b1 ;  /* 0xd991eb4fff067424 */ /* 0x000fe200078e00ff */
[----:B------:R-:W-:-:S05]  /*2760*/  LOP3.LUT R0, R0, R5, RZ, 0x3c, !PT ;  /* 0x0000000500007212 */ /* 0x000fca00078e3cff */
[----:B------:R-:W-:-:S05]  /*2770*/  IMAD.SHL.U32 R4, R0, 0x2, RZ ;  /* 0x0000000200047824 */ /* 0x000fca00078e00ff */
[----:B------:R-:W-:Y:S01]  /*2780*/  LOP3.LUT R4, R0, R4, R3, 0x96, !PT ;  /* 0x0000000400047212 */ /* 0x000fe200078e9603 */
[----:B------:R-:W-:-:S03]  /*2790*/  IMAD.MOV.U32 R3, RZ, RZ, 0x2f800000 ;  /* 0x2f800000ff037424 */ /* 0x000fc600078e00ff */
[----:B------:R-:W-:Y:S01]  /*27a0*/  LOP3.LUT R4, R4, R7, RZ, 0x3c, !PT ;  /* 0x0000000704047212 */ /* 0x000fe200078e3cff */
[----:B0-----:R-:W-:Y:S02]  /*27b0*/  IMAD R8, R2, R9, R8 ;  /* 0x0000000902087224 */ /* 0x001fe400078e0208 */
[----:B------:R-:W0:Y:S03]  /*27c0*/  LDC R9, c[0x0][0x394] ;  /* 0x0000e500ff097b82 */ /* 0x000e260000000800 */
[C---:B------:R-:W-:Y:S02]  /*27d0*/  LOP3.LUT R5, R8.reuse, 0xaad26b49, RZ, 0x3c, !PT ;  /* 0xaad26b4908057812 */ /* 0x040fe400078e3cff */
[----:B------:R-:W-:-:S03]  /*27e0*/  ISETP.GT.AND P0, PT, R8, -0x1, PT ;  /* 0xffffffff0800780c */ /* 0x000fc60003f04270 */
[----:B------:R-:W-:Y:S01]  /*27f0*/  IMAD R5, R5, 0x4182bed5, RZ ;  /* 0x4182bed505057824 */ /* 0x000fe200078e02ff */
[----:B------:R-:W-:-:S04]  /*2800*/  SEL R6, R6, 0x8bf16996, P0 ;  /* 0x8bf1699606067807 */ /* 0x000fc80000000000 */
[----:B------:R-:W-:Y:S01]  /*2810*/  IADD3 R5, PT, PT, R6, 0x64f0c9, R5 ;  /* 0x0064f0c906057810 */ /* 0x000fe20007ffe005 */
[----:B------:R-:W-:-:S03]  /*2820*/  IMAD.MOV.U32 R6, RZ, RZ, 0x3e055027 ;  /* 0x3e055027ff067424 */ /* 0x000fc600078e00ff */
[----:B------:R-:W-:-:S04]  /*2830*/  IADD3 R4, PT, PT, R5, 0x587c5, R4 ;  /* 0x000587c505047810 */ /* 0x000fc80007ffe004 */
[----:B------:R-:W-:Y:S01]  /*2840*/  I2FP.F32.U32 R4, R4 ;  /* 0x0000000400047245 */ /* 0x000fe20000201000 */
[----:B0-----:R-:W0:Y:S04]  /*2850*/  MUFU.RCP R7, R9 ;  /* 0x0000000900077308 */ /* 0x001e280000001000 */
[----:B------:R-:W-:-:S05]  /*2860*/  FFMA R4, R4, R3, 1.1641532182693481445e-10 ;  /* 0x2f00000004047423 */ /* 0x000fca0000000003 */
[----:B------:R-:W-:-:S13]  /*2870*/  FSETP.GEU.AND P0, PT, R4, 1.175494350822287508e-38, PT ;  /* 0x008000000400780b */ /* 0x000fda0003f0e000 */
[----:B------:R-:W-:-:S04]  /*2880*/  @!P0 FMUL R4, R4, 8388608 ;  /* 0x4b00000004048820 */ /* 0x000fc80000400000 */
[----:B------:R-:W-:-:S05]  /*2890*/  VIADD R0, R4, 0xc0d55555 ;  /* 0xc0d5555504007836 */ /* 0x000fca0000000000 */
[----:B------:R-:W-:-:S05]  /*28a0*/  LOP3.LUT R3, R0, 0xff800000, RZ, 0xc0, !PT ;  /* 0xff80000000037812 */ /* 0x000fca00078ec0ff */
[----:B------:R-:W-:Y:S01]  /*28b0*/  IMAD.IADD R0, R4, 0x1, -R3 ;  /* 0x0000000104007824 */ /* 0x000fe200078e0a03 */
[----:B------:R-:W-:-:S03]  /*28c0*/  I2FP.F32.S32 R3, R3 ;  /* 0x0000000300037245 */ /* 0x000fc60000201400 */
[----:B------:R-:W-:-:S04]  /*28d0*/  FADD R5, R0, -1 ;  /* 0xbf80000000057421 */ /* 0x000fc80000000000 */
[----:B------:R-:W-:-:S04]  /*28e0*/  FFMA R0, R5, -R6, 0.14084610342979431152 ;  /* 0x3e1039f605007423 */ /* 0x000fc80000000806 */
[----:B------:R-:W-:-:S04]  /*28f0*/  FFMA R0, R5, R0, -0.12148627638816833496 ;  /* 0xbdf8cdcc05007423 */ /* 0x000fc80000000000 */
[----:B------:R-:W-:-:S04]  /*2900*/  FFMA R0, R5, R0, 0.13980610668659210205 ;  /* 0x3e0f295505007423 */ /* 0x000fc80000000000 */
[----:B------:R-:W-:-:S04]  /*2910*/  FFMA R0, R5, R0, -0.16684235632419586182 ;  /* 0xbe2ad8b905007423 */ /* 0x000fc80000000000 */
[----:B------:R-:W-:-:S04]  /*2920*/  FFMA R0, R5, R0, 0.20012299716472625732 ;  /* 0x3e4ced0b05007423 */ /* 0x000fc80000000000 */
[----:B------:R-:W-:-:S04]  /*2930*/  FFMA R0, R5, R0, -0.24999669194221496582 ;  /* 0xbe7fff2205007423 */ /* 0x000fc80000000000 */
[----:B------:R-:W-:-:S04]  /*2940*/  FFMA R0, R5, R0, 0.33333182334899902344 ;  /* 0x3eaaaa7805007423 */ /* 0x000fc80000000000 */
[C---:B------:R-:W-:Y:S01]  /*2950*/  FFMA R6, R5.reuse, R0, -0.5 ;  /* 0xbf00000005067423 */ /* 0x040fe20000000000 */
[----:B------:R-:W-:Y:S02]  /*2960*/  FSEL R0, RZ, -23, P0 ;  /* 0xc1b80000ff007808 */ /* 0x000fe40000000000 */
[----:B------:R-:W-:Y:S01]  /*2970*/  ISETP.GT.U32.AND P0, PT, R4, 0x7f7fffff, PT ;  /* 0x7f7fffff0400780c */ /* 0x000fe20003f04070 */
[----:B------:R-:W-:Y:S02]  /*2980*/  FMUL R6, R5, R6 ;  /* 0x0000000605067220 */ /* 0x000fe40000400000 */
[----:B------:R-:W-:Y:S01]  /*2990*/  FFMA R0, R3, 1.1920928955078125e-07, R0 ;  /* 0x3400000003007823 */ /* 0x000fe20000000000 */
[----:B------:R-:W-:Y:S02]  /*29a0*/  IMAD.MOV.U32 R3, RZ, RZ, 0x7f800000 ;  /* 0x7f800000ff037424 */ /* 0x000fe400078e00ff */
[----:B------:R-:W-:-:S04]  /*29b0*/  FFMA R5, R5, R6, R5 ;  /* 0x0000000605057223 */ /* 0x000fc80000000005 */
[----:B------:R-:W-:-:S03]  /*29c0*/  FFMA R0, R0, 0.69314718246459960938, R5 ;  /* 0x3f31721800007823 */ /* 0x000fc60000000005 */
[C---:B------:R-:W-:Y:S01]  /*29d0*/  @P0 FFMA R0, R4.reuse, R3, +INF ;  /* 0x7f80000004000423 */ /* 0x040fe20000000003 */
[----:B------:R-:W-:Y:S01]  /*29e0*/  FSETP.NEU.AND P0, PT, R4, RZ, PT ;  /* 0x000000ff0400720b */ /* 0x000fe20003f0d000 */
[----:B0-----:R-:W-:-:S03]  /*29f0*/  FFMA R4, R7, -R9, 1 ;  /* 0x3f80000007047423 */ /* 0x001fc60000000809 */
[----:B------:R-:W-:Y:S01]  /*2a00*/  FSEL R0, -R0, +INF , P0 ;  /* 0x7f80000000007808 */ /* 0x000fe20000000100 */
[----:B------:R-:W-:-:S04]  /*2a10*/  FFMA R3, R7, R4, R7 ;  /* 0x0000000407037223 */ /* 0x000fc80000000007 */
[----:B------:R-:W-:-:S03]  /*2a20*/  FFMA R4, R0, R3, RZ ;  /* 0x0000000300047223 */ /* 0x000fc600000000ff */
[----:B------:R-:W0:Y:S01]  /*2a30*/  FCHK P0, R0, R9 ;  /* 0x0000000900007302 */ /* 0x000e220000000000 */
[----:B------:R-:W-:-:S04]  /*2a40*/  FFMA R5, R4, -R9, R0 ;  /* 0x8000000904057223 */ /* 0x000fc80000000000 */
[----:B------:R-:W-:Y:S01]  /*2a50*/  FFMA R3, R3, R5, R4 ;  /* 0x0000000503037223 */ /* 0x000fe20000000004 */
[----:B0-----:R-:W-:Y:S06]  /*2a60*/  @!P0 BRA `(.L_x_60) ;  /* 0x0000000000148947 */ /* 0x001fec0003800000 */
[----:B------:R-:W0:Y:S01]  /*2a70*/  LDCU UR4, c[0x0][0x394] ;  /* 0x00007280ff0477ac */ /* 0x000e220008000800 */
[----:B------:R-:W-:Y:S01]  /*2a80*/  MOV R4, 0x2ab0 ;  /* 0x00002ab000047802 */ /* 0x000fe20000000f00 */
[----:B0-----:R-:W-:-:S07]  /*2a90*/  IMAD.U32 R5, RZ, RZ, UR4 ;  /* 0x00000004ff057e24 */ /* 0x001fce000f8e00ff */
[----:B------:R-:W-:Y:S05]  /*2aa0*/  CALL.REL.NOINC `($__internal_3_$__cuda_sm3x_div_rn_noftz_f32_slowpath) ;  /* 0x0000000800c47944 */ /* 0x000fea0003c00000 */
[----:B------:R-:W-:-:S07]  /*2ab0*/  IMAD.MOV.U32 R3, RZ, RZ, R0 ;  /* 0x000000ffff037224 */ /* 0x000fce00078e0000 */
.L_x_60:
[----:B------:R-:W-:Y:S05]  /*2ac0*/  BSYNC.RECONVERGENT B0 ;  /* 0x0000000000007941 */ /* 0x000fea0003800200 */
.L_x_59:
[----:B------:R0:W1:Y:S01]  /*2ad0*/  F2F.F64.F32 R4, R3 ;  /* 0x0000000300047310 */ /* 0x0000620000201800 */
[----:B------:R-:W-:Y:S01]  /*2ae0*/  BSSY.RECONVERGENT B0, `(.L_x_61) ;  /* 0x0000003000007945 */ /* 0x000fe20003800200 */
[----:B------:R-:W-:-:S07]  /*2af0*/  MOV R0, 0x2b10 ;  /* 0x00002b1000007802 */ /* 0x000fce0000000f00 */
[----:B01----:R-:W-:Y:S05]  /*2b00*/  CALL.REL.NOINC `($mc_integration_normal_vegas_kernel$__internal_accurate_pow) ;  /* 0x0000001000447944 */ /* 0x003fea0003c00000 */
[----:B------:R-:W-:Y:S05]  /*2b10*/  BSYNC.RECONVERGENT B0 ;  /* 0x0000000000007941 */ /* 0x000fea0003800200 */
.L_x_61:
[----:B------:R-:W-:Y:S01]  /*2b20*/  DADD R6, R4, 2 ;  /* 0x4000000004067429 */ /* 0x000fe20000000000 */
[----:B------:R-:W-:Y:S01]  /*2b30*/  FSETP.NEU.AND P0, PT, R3, RZ, PT ;  /* 0x000000ff0300720b */ /* 0x000fe20003f0d000 */
[----:B------:R-:W-:Y:S08]  /*2b40*/  BSSY.RECONVERGENT B0, `(.L_x_62) ;  /* 0x000000d000007945 */ /* 0x000ff00003800200 */
[----:B------:R-:W-:Y:S01]  /*2b50*/  LOP3.LUT R6, R7, 0x7ff00000, RZ, 0xc0, !PT ;  /* 0x7ff0000007067812 */ /* 0x000fe200078ec0ff */
[----:B------:R-:W-:-:S03]  /*2b60*/  IMAD.MOV.U32 R7, RZ, RZ, R9 ;  /* 0x000000ffff077224 */ /* 0x000fc600078e0009 */
[----:B------:R-:W-:Y:S01]  /*2b70*/  ISETP.NE.AND P1, PT, R6, 0x7ff00000, PT ;  /* 0x7ff000000600780c */ /* 0x000fe20003f25270 */
[----:B------:R-:W-:Y:S01]  /*2b80*/  IMAD.MOV.U32 R6, RZ, RZ, R8 ;  /* 0x000000ffff067224 */ /* 0x000fe200078e0008 */
[----:B------:R-:W-:-:S11]  /*2b90*/  @!P0 CS2R R6, SRZ ;  /* 0x0000000000068805 */ /* 0x000fd6000001ff00 */
[----:B------:R-:W-:Y:S05]  /*2ba0*/  @P1 BRA `(.L_x_63) ;  /* 0x0000000000181947 */ /* 0x000fea0003800000 */
[----:B------:R-:W-:-:S13]  /*2bb0*/  FSETP.NAN.AND P0, PT, R3, R3, PT ;  /* 0x000000030300720b */ /* 0x000fda0003f08000 */
[----:B------:R-:W-:Y:S01]  /*2bc0*/  @P0 DADD R6, R4, 2 ;  /* 0x4000000004060429 */ /* 0x000fe20000000000 */
[----:B------:R-:W-:Y:S10]  /*2bd0*/  @P0 BRA `(.L_x_63) ;  /* 0x00000000000c0947 */ /* 0x000ff40003800000 */
[----:B------:R-:W-:-:S14]  /*2be0*/  DSETP.NEU.AND P0, PT, |R4|, +INF , PT ;  /* 0x7ff000000400742a */ /* 0x000fdc0003f0d200 */
[----:B------:R-:W-:Y:S02]  /*2bf0*/  @!P0 IMAD.MOV.U32 R6, RZ, RZ, 0x0 ;  /* 0x00000000ff068424 */ /* 0x000fe400078e00ff */
[----:B------:R-:W-:-:S07]  /*2c00*/  @!P0 IMAD.MOV.U32 R7, RZ, RZ, 0x7ff00000 ;  /* 0x7ff00000ff078424 */ /* 0x000fce00078e00ff */
.L_x_63:
[----:B------:R-:W-:Y:S05]  /*2c10*/  BSYNC.RECONVERGENT B0 ;  /* 0x0000000000007941 */ /* 0x000fea0003800200 */
.L_x_62:
        /* <DEDUP_REMOVED lines=33> */
[----:B------:R-:W-:Y:S05]  /*2e30*/  CALL.REL.NOINC `($__internal_2_$__cuda_sm20_div_rn_f64_full) ;  /* 0x0000000000a47944 */ /* 0x000fea0003c00000 */
[----:B------:R-:W-:Y:S02]  /*2e40*/  IMAD.MOV.U32 R4, RZ, RZ, R12 ;  /* 0x000000ffff047224 */ /* 0x000fe400078e000c */
[----:B------:R-:W-:-:S07]  /*2e50*/  IMAD.MOV.U32 R5, RZ, RZ, R13 ;  /* 0x000000ffff057224 */ /* 0x000fce00078e000d */
.L_x_65:
[----:B------:R-:W-:Y:S05]  /*2e60*/  BSYNC.RECONVERGENT B0 ;  /* 0x0000000000007941 */ /* 0x000fea0003800200 */
.L_x_64:
[----:B------:R-:W0:Y:S01]  /*2e70*/  LDCU UR4, c[0x0][0x394] ;  /* 0x00007280ff0477ac */ /* 0x000e220008000800 */
[----:B------:R-:W-:Y:S01]  /*2e80*/  IMAD.MOV.U32 R7, RZ, RZ, 0x3bbb989d ;  /* 0x3bbb989dff077424 */ /* 0x000fe200078e00ff */
[----:B------:R-:W-:Y:S01]  /*2e90*/  BSSY.RECONVERGENT B0, `(.L_x_66) ;  /* 0x0000019000007945 */ /* 0x000fe20003800200 */
[----:B------:R-:W-:Y:S02]  /*2ea0*/  IMAD.MOV.U32 R9, RZ, RZ, 0x437c0000 ;  /* 0x437c0000ff097424 */ /* 0x000fe400078e00ff */
[----:B0-----:R-:W-:-:S04]  /*2eb0*/  FMUL R0, R3, -UR4 ;  /* 0x8000000403007c20 */ /* 0x001fc80008400000 */
[----:B------:R-:W-:-:S04]  /*2ec0*/  FFMA.SAT R6, R0, R7, 0.5 ;  /* 0x3f00000000067423 */ /* 0x000fc80000002007 */
[----:B------:R-:W-:-:S04]  /*2ed0*/  FFMA.RM R6, R6, R9, 12582913 ;  /* 0x4b40000106067423 */ /* 0x000fc80000004009 */
[C---:B------:R-:W-:Y:S01]  /*2ee0*/  FADD R7, R6.reuse, -12583039 ;  /* 0xcb40007f06077421 */ /* 0x040fe20000000000 */
[----:B------:R-:W-:-:S03]  /*2ef0*/  IMAD.SHL.U32 R6, R6, 0x800000, RZ ;  /* 0x0080000006067824 */ /* 0x000fc600078e00ff */
[----:B------:R-:W-:-:S04]  /*2f00*/  FFMA R7, R0, 1.4426950216293334961, -R7 ;  /* 0x3fb8aa3b00077823 */ /* 0x000fc80000000807 */
[----:B------:R-:W-:Y:S02]  /*2f10*/  FFMA R7, R0, 1.925963033500011079e-08, R7 ;  /* 0x32a5706000077823 */ /* 0x000fe40000000007 */
[----:B------:R-:W0:Y:S08]  /*2f20*/  F2F.F32.F64 R0, R4 ;  /* 0x0000000400007310 */ /* 0x000e300000301000 */
[----:B------:R-:W1:Y:S02]  /*2f30*/  MUFU.EX2 R7, R7 ;  /* 0x0000000700077308 */ /* 0x000e640000000800 */
[----:B-1----:R-:W-:-:S04]  /*2f40*/  FMUL R6, R6, R7 ;  /* 0x0000000706067220 */ /* 0x002fc80000400000 */
[----:B------:R-:W-:-:S04]  /*2f50*/  FMUL R11, R6, UR4 ;  /* 0x00000004060b7c20 */ /* 0x000fc80008400000 */
[----:B------:R-:W1:Y:S08]  /*2f60*/  MUFU.RCP R6, R11 ;  /* 0x0000000b00067308 */ /* 0x000e700000001000 */
[----:B0-----:R-:W0:Y:S01]  /*2f70*/  FCHK P0, R0, R11 ;  /* 0x0000000b00007302 */ /* 0x001e220000000000 */
[----:B-1----:R-:W-:-:S04]  /*2f80*/  FFMA R9, -R11, R6, 1 ;  /* 0x3f8000000b097423 */ /* 0x002fc80000000106 */
[----:B------:R-:W-:-:S04]  /*2f90*/  FFMA R9, R6, R9, R6 ;  /* 0x0000000906097223 */ /* 0x000fc80000000006 */
[----:B------:R-:W-:-:S04]  /*2fa0*/  FFMA R6, R0, R9, RZ ;  /* 0x0000000900067223 */ /* 0x000fc800000000ff */
[----:B------:R-:W-:-:S04]  /*2fb0*/  FFMA R8, -R11, R6, R0 ;  /* 0x000000060b087223 */ /* 0x000fc80000000100 */
[----:B------:R-:W-:Y:S01]  /*2fc0*/  FFMA R9, R9, R8, R6 ;  /* 0x0000000809097223 */ /* 0x000fe20000000006 */
[----:B0-----:R-:W-:Y:S06]  /*2fd0*/  @!P0 BRA `(.L_x_67) ;  /* 0x0000000000108947 */ /* 0x001fec0003800000 */
[----:B------:R-:W-:Y:S01]  /*2fe0*/  IMAD.MOV.U32 R5, RZ, RZ, R11 ;  /* 0x000000ffff057224 */ /* 0x000fe200078e000b */
[----:B------:R-:W-:-:S07]  /*2ff0*/  MOV R4, 0x3010 ;  /* 0x0000301000047802 */ /* 0x000fce0000000f00 */
[----:B------:R-:W-:Y:S05]  /*3000*/  CALL.REL.NOINC `($__internal_3_$__cuda_sm3x_div_rn_noftz_f32_slowpath) ;  /* 0x00000004006c7944 */ /* 0x000fea0003c00000 */
[----:B------:R-:W-:-:S07]  /*3010*/  IMAD.MOV.U32 R9, RZ, RZ, R0 ;  /* 0x000000ffff097224 */ /* 0x000fce00078e0000 */
.L_x_67:
[----:B------:R-:W-:Y:S05]  /*3020*/  BSYNC.RECONVERGENT B0 ;  /* 0x0000000000007941 */ /* 0x000fea0003800200 */
.L_x_66:
[----:B------:R-:W0:Y:S02]  /*3030*/  LDCU UR4, c[0x0][0x390] ;  /* 0x00007200ff0477ac */ /* 0x000e240008000800 */
[----:B0-----:R-:W-:-:S13]  /*3040*/  FSETP.GT.AND P0, PT, R3, UR4, PT ;  /* 0x0000000403007c0b */ /* 0x001fda000bf04000 */
[----:B------:R-:W0:Y:S02]  /*3050*/  @P0 LDC.64 R4, c[0x0][0x380] ;  /* 0x0000e000ff040b82 */ /* 0x000e240000000a00 */
[----:B0-----:R-:W-:-:S05]  /*3060*/  @P0 IMAD.WIDE R4, R2, 0x4, R4 ;  /* 0x0000000402040825 */ /* 0x001fca00078e0204 */
[----:B------:R0:W-:Y:S01]  /*3070*/  @P0 STG.E desc[UR8][R4.64], R9 ;  /* 0x0000000904000986 */ /* 0x0001e2000c101908 */
[----:B------:R-:W-:Y:S05]  /*3080*/  @P0 EXIT ;  /* 0x000000000000094d */ /* 0x000fea0003800000 */
[----:B0-----:R-:W0:Y:S02]  /*3090*/  LDC.64 R4, c[0x0][0x380] ;  /* 0x0000e000ff047b82 */ /* 0x001e240000000a00 */
[----:B0-----:R-:W-:-:S05]  /*30a0*/  IMAD.WIDE R4, R2, 0x4, R4 ;  /* 0x0000000402047825 */ /* 0x001fca00078e0204 */
[----:B------:R-:W-:Y:S01]  /*30b0*/  STG.E desc[UR8][R4.64], RZ ;  /* 0x000000ff04007986 */ /* 0x000fe2000c101908 */
[----:B------:R-:W-:Y:S05]  /*30c0*/  EXIT ;  /* 0x000000000000794d */ /* 0x000fea0003800000 */
        .weak           $__internal_2_$__cuda_sm20_div_rn_f64_full
        .type           $__internal_2_$__cuda_sm20_div_rn_f64_full,@function
        .size           $__internal_2_$__cuda_sm20_div_rn_f64_full,($__internal_3_$__cuda_sm3x_div_rn_noftz_f32_slowpath - $__internal_2_$__cuda_sm20_div_rn_f64_full)
$__internal_2_$__cuda_sm20_div_rn_f64_full:
[----:B------:R-:W-:Y:S01]  /*30d0*/  IMAD.MOV.U32 R5, RZ, RZ, 0x3ff40d93 ;  /* 0x3ff40d93ff057424 */ /* 0x000fe200078e00ff */
[C---:B------:R-:W-:Y:S01]  /*30e0*/  FSETP.GEU.AND P1, PT, |R7|.reuse, 1.469367938527859385e-39, PT ;  /* 0x001000000700780b */ /* 0x040fe20003f2e200 */
[----:B------:R-:W-:Y:S01]  /*30f0*/  IMAD.MOV.U32 R4, RZ, RZ, 0x1fee115c ;  /* 0x1fee115cff047424 */ /* 0x000fe200078e00ff */
[----:B------:R-:W-:Y:S01]  /*3100*/  LOP3.LUT R12, R7, 0x7ff00000, RZ, 0xc0, !PT ;  /* 0x7ff00000070c7812 */ /* 0x000fe200078ec0ff */
[----:B------:R-:W0:Y:S01]  /*3110*/  MUFU.RCP64H R9, R5 ;  /* 0x0000000500097308 */ /* 0x000e220000001800 */
[----:B------:R-:W-:Y:S01]  /*3120*/  IMAD.MOV.U32 R8, RZ, RZ, 0x1 ;  /* 0x00000001ff087424 */ /* 0x000fe200078e00ff */
[----:B------:R-:W-:Y:S01]  /*3130*/  BSSY.RECONVERGENT B1, `(.L_x_68) ;  /* 0x0000045000017945 */ /* 0x000fe20003800200 */
[----:B------:R-:W-:Y:S01]  /*3140*/  IMAD.MOV.U32 R13, RZ, RZ, 0x1ca00000 ;  /* 0x1ca00000ff0d7424 */ /* 0x000fe200078e00ff */
[----:B------:R-:W-:Y:S01]  /*3150*/  ISETP.GE.U32.AND P0, PT, R12, 0x40000000, PT ;  /* 0x400000000c00780c */ /* 0x000fe20003f06070 */
[----:B------:R-:W-:Y:S02]  /*3160*/  IMAD.MOV.U32 R18, RZ, RZ, R12 ;  /* 0x000000ffff127224 */ /* 0x000fe400078e000c */
[----:B------:R-:W-:Y:S01]  /*3170*/  IMAD.MOV.U32 R19, RZ, RZ, 0x40000000 ;  /* 0x40000000ff137424 */ /* 0x000fe200078e00ff */
[----:B------:R-:W-:-:S03]  /*3180*/  SEL R13, R13, 0x63400000, !P0 ;  /* 0x634000000d0d7807 */ /* 0x000fc60004000000 */
[----:B------:R-:W-:Y:S01]  /*3190*/  VIADD R21, R19, 0xffffffff ;  /* 0xffffffff13157836 */ /* 0x000fe20000000000 */
[----:B0-----:R-:W-:-:S08]  /*31a0*/  DFMA R10, R8, -R4, 1 ;  /* 0x3ff00000080a742b */ /* 0x001fd00000000804 */
[----:B------:R-:W-:-:S08]  /*31b0*/  DFMA R10, R10, R10, R10 ;  /* 0x0000000a0a0a722b */ /* 0x000fd0000000000a */
[----:B------:R-:W-:Y:S01]  /*31c0*/  DFMA R14, R8, R10, R8 ;  /* 0x0000000a080e722b */ /* 0x000fe20000000008 */
[C-C-:B------:R-:W-:Y:S01]  /*31d0*/  @!P1 LOP3.LUT R10, R13.reuse, 0x80000000, R7.reuse, 0xf8, !PT ;  /* 0x800000000d0a9812 */ /* 0x140fe200078ef807 */
[----:B------:R-:W-:Y:S01]  /*31e0*/  IMAD.MOV.U32 R8, RZ, RZ, R6 ;  /* 0x000000ffff087224 */ /* 0x000fe200078e0006 */
[----:B------:R-:W-:Y:S02]  /*31f0*/  LOP3.LUT R9, R13, 0x800fffff, R7, 0xf8, !PT ;  /* 0x800fffff0d097812 */ /* 0x000fe400078ef807 */
[----:B------:R-:W-:Y:S01]  /*3200*/  @!P1 LOP3.LUT R11, R10, 0x100000, RZ, 0xfc, !PT ;  /* 0x001000000a0b9812 */ /* 0x000fe200078efcff */
[----:B------:R-:W-:Y:S02]  /*3210*/  @!P1 IMAD.MOV.U32 R10, RZ, RZ, RZ ;  /* 0x000000ffff0a9224 */ /* 0x000fe400078e00ff */
[----:B------:R-:W-:-:S04]  /*3220*/  DFMA R16, R14, -R4, 1 ;  /* 0x3ff000000e10742b */ /* 0x000fc80000000804 */
[----:B------:R-:W-:-:S04]  /*3230*/  @!P1 DFMA R8, R8, 2, -R10 ;  /* 0x400000000808982b */ /* 0x000fc8000000080a */
[----:B------:R-:W-:-:S06]  /*3240*/  DFMA R10, R14, R16, R14 ;  /* 0x000000100e0a722b */ /* 0x000fcc000000000e */
[----:B------:R-:W-:Y:S02]  /*3250*/  @!P1 LOP3.LUT R18, R9, 0x7ff00000, RZ, 0xc0, !PT ;  /* 0x7ff0000009129812 */ /* 0x000fe400078ec0ff */
[----:B------:R-:W-:-:S03]  /*3260*/  DMUL R16, R10, R8 ;  /* 0x000000080a107228 */ /* 0x000fc60000000000 */
[----:B------:R-:W-:-:S05]  /*3270*/  VIADD R20, R18, 0xffffffff ;  /* 0xffffffff12147836 */ /* 0x000fca0000000000 */
[----:B------:R-:W-:Y:S01]  /*3280*/  DFMA R14, R16, -R4, R8 ;  /* 0x80000004100e722b */ /* 0x000fe20000000008 */
[----:B------:R-:W-:-:S04]  /*3290*/  ISETP.GT.U32.AND P0, PT, R20, 0x7feffffe, PT ;  /* 0x7feffffe1400780c */ /* 0x000fc80003f04070 */
[----:B------:R-:W-:-:S03]  /*32a0*/  ISETP.GT.U32.OR P0, PT, R21, 0x7feffffe, P0 ;  /* 0x7feffffe1500780c */ /* 0x000fc60000704470 */
[----:B------:R-:W-:-:S10]  /*32b0*/  DFMA R10, R10, R14, R16 ;  /* 0x0000000e0a0a722b */ /* 0x000fd40000000010 */
[----:B------:R-:W-:Y:S05]  /*32c0*/  @P0 BRA `(.L_x_69) ;  /* 0x0000000000680947 */ /* 0x000fea0003800000 */
[----:B------:R-:W-:Y:S02]  /*32d0*/  IMAD.MOV.U32 R7, RZ, RZ, 0x40000000 ;  /* 0x40000000ff077424 */ /* 0x000fe400078e00ff */
[----:B------:R-:W-:-:S03]  /*32e0*/  IMAD.MOV.U32 R6, RZ, RZ, RZ ;  /* 0x000000ffff067224 */ /* 0x000fc600078e00ff */
[----:B------:R-:W-:-:S04]  /*32f0*/  VIADDMNMX R12, R12, -R7, 0xb9600000, !PT ;  /* 0xb96000000c0c7446 */ /* 0x000fc80007800907 */
[----:B------:R-:W-:-:S05]  /*3300*/  VIMNMX R12, PT, PT, R12, 0x46a00000, PT ;  /* 0x46a000000c0c7848 */ /* 0x000fca0003fe0100 */
[----:B------:R-:W-:-:S04]  /*3310*/  IMAD.IADD R14, R12, 0x1, -R13 ;  /* 0x000000010c0e7824 */ /* 0x000fc800078e0a0d */
[----:B------:R-:W-:-:S06]  /*3320*/  VIADD R7, R14, 0x7fe00000 ;  /* 0x7fe000000e077836 */ /* 0x000fcc0000000000 */
[----:B------:R-:W-:-:S10]  /*3330*/  DMUL R12, R10, R6 ;  /* 0x000000060a0c7228 */ /* 0x000fd40000000000 */
[----:B------:R-:W-:-:S13]  /*3340*/  FSETP.GTU.AND P0, PT, |R13|, 1.469367938527859385e-39, PT ;  /* 0x001000000d00780b */ /* 0x000fda0003f0c200 */
[----:B------:R-:W-:Y:S05]  /*3350*/  @P0 BRA `(.L_x_70) ;  /* 0x0000000000880947 */ /* 0x000fea0003800000 */
[----:B------:R-:W-:Y:S01]  /*3360*/  DFMA R4, R10, -R4, R8 ;  /* 0x800000040a04722b */ /* 0x000fe20000000008 */
[----:B------:R-:W-:-:S09]  /*3370*/  IMAD.MOV.U32 R6, RZ, RZ, RZ ;  /* 0x000000ffff067224 */ /* 0x000fd200078e00ff */
[C---:B------:R-:W-:Y:S02]  /*3380*/  FSETP.NEU.AND P0, PT, R5.reuse, RZ, PT ;  /* 0x000000ff0500720b */ /* 0x040fe40003f0d000 */
[----:B------:R-:W-:-:S04]  /*3390*/  LOP3.LUT R4, R5, 0x40040d93, RZ, 0x3c, !PT ;  /* 0x40040d9305047812 */ /* 0x000fc800078e3cff */
[----:B------:R-:W-:-:S04]  /*33a0*/  LOP3.LUT R9, R4, 0x80000000, RZ, 0xc0, !PT ;  /* 0x8000000004097812 */ /* 0x000fc800078ec0ff */
[----:B------:R-:W-:-:S03]  /*33b0*/  LOP3.LUT R7, R9, R7, RZ, 0xfc, !PT ;  /* 0x0000000709077212 */ /* 0x000fc600078efcff */
        /* <DEDUP_REMOVED lines=11> */
.L_x_69:
[----:B------:R-:W-:-:S14]  /*3470*/  DSETP.NAN.AND P0, PT, R6, R6, PT ;  /* 0x000000060600722a */ /* 0x000fdc0003f08000 */
[----:B------:R-:W-:Y:S05]  /*3480*/  @P0 BRA `(.L_x_71) ;  /* 0x0000000000340947 */ /* 0x000fea0003800000 */
[----:B------:R-:W-:Y:S01]  /*3490*/  ISETP.NE.AND P0, PT, R18, R19, PT ;  /* 0x000000131200720c */ /* 0x000fe20003f05270 */
[----:B------:R-:W-:Y:S02]  /*34a0*/  IMAD.MOV.U32 R12, RZ, RZ, 0x0 ;  /* 0x00000000ff0c7424 */ /* 0x000fe400078e00ff */
[----:B------:R-:W-:-:S10]  /*34b0*/  IMAD.MOV.U32 R13, RZ, RZ, -0x80000 ;  /* 0xfff80000ff0d7424 */ /* 0x000fd400078e00ff */
[----:B------:R-:W-:Y:S05]  /*34c0*/  @!P0 BRA `(.L_x_70) ;  /* 0x00000000002c8947 */ /* 0x000fea0003800000 */
[----:B------:R-:W-:Y:S02]  /*34d0*/  ISETP.NE.AND P0, PT, R18, 0x7ff00000, PT ;  /* 0x7ff000001200780c */ /* 0x000fe40003f05270 */
[----:B------:R-:W-:Y:S02]  /*34e0*/  LOP3.LUT R6, R7, 0x40040d93, RZ, 0x3c, !PT ;  /* 0x40040d9307067812 */ /* 0x000fe400078e3cff */
[----:B------:R-:W-:Y:S02]  /*34f0*/  ISETP.EQ.OR P0, PT, R19, RZ, !P0 ;  /* 0x000000ff1300720c */ /* 0x000fe40004702670 */
[----:B------:R-:W-:-:S11]  /*3500*/  LOP3.LUT R13, R6, 0x80000000, RZ, 0xc0, !PT ;  /* 0x80000000060d7812 */ /* 0x000fd600078ec0ff */
[----:B------:R-:W-:Y:S01]  /*3510*/  @P0 LOP3.LUT R4, R13, 0x7ff00000, RZ, 0xfc, !PT ;  /* 0x7ff000000d040812 */ /* 0x000fe200078efcff */
[----:B------:R-:W-:Y:S02]  /*3520*/  @!P0 IMAD.MOV.U32 R12, RZ, RZ, RZ ;  /* 0x000000ffff0c8224 */ /* 0x000fe400078e00ff */
[----:B------:R-:W-:Y:S02]  /*3530*/  @P0 IMAD.MOV.U32 R12, RZ, RZ, RZ ;  /* 0x000000ffff0c0224 */ /* 0x000fe400078e00ff */
[----:B------:R-:W-:Y:S01]  /*3540*/  @P0 IMAD.MOV.U32 R13, RZ, RZ, R4 ;  /* 0x000000ffff0d0224 */ /* 0x000fe200078e0004 */
[----:B------:R-:W-:Y:S06]  /*3550*/  BRA `(.L_x_70) ;  /* 0x0000000000087947 */ /* 0x000fec0003800000 */
.L_x_71:
[----:B------:R-:W-:Y:S01]  /*3560*/  LOP3.LUT R13, R7, 0x80000, RZ, 0xfc, !PT ;  /* 0x00080000070d7812 */ /* 0x000fe200078efcff */
[----:B------:R-:W-:-:S07]  /*3570*/  IMAD.MOV.U32 R12, RZ, RZ, R6 ;  /* 0x000000ffff0c7224 */ /* 0x000fce00078e0006 */
.L_x_70:
[----:B------:R-:W-:Y:S05]  /*3580*/  BSYNC.RECONVERGENT B1 ;  /* 0x0000000000017941 */ /* 0x000fea0003800200 */
.L_x_68:
[----:B------:R-:W-:Y:S02]  /*3590*/  IMAD.MOV.U32 R4, RZ, RZ, R0 ;  /* 0x000000ffff047224 */ /* 0x000fe400078e0000 */
[----:B------:R-:W-:-:S04]  /*35a0*/  IMAD.MOV.U32 R5, RZ, RZ, 0x0 ;  /* 0x00000000ff057424 */ /* 0x000fc800078e00ff */
[----:B------:R-:W-:Y:S05]  /*35b0*/  RET.REL.NODEC R4 `(mc_integration_normal_vegas_kernel) ;  /* 0xffffffc804907950 */ /* 0x000fea0003c3ffff */
        .weak           $__internal_3_$__cuda_sm3x_div_rn_noftz_f32_slowpath
        .type           $__internal_3_$__cuda_sm3x_div_rn_noftz_f32_slowpath,@function
        .size           $__internal_3_$__cuda_sm3x_div_rn_noftz_f32_slowpath,($mc_integration_normal_vegas_kernel$__internal_accurate_pow - $__internal_3_$__cuda_sm3x_div_rn_noftz_f32_slowpath)
$__internal_3_$__cuda_sm3x_div_rn_noftz_f32_slowpath:
[----:B------:R-:W-:Y:S01]  /*35c0*/  SHF.R.U32.HI R7, RZ, 0x17, R5 ;  /* 0x00000017ff077819 */ /* 0x000fe20000011605 */
[----:B------:R-:W-:Y:S01]  /*35d0*/  BSSY.RECONVERGENT B1, `(.L_x_72) ;  /* 0x0000062000017945 */ /* 0x000fe20003800200 */
[----:B------:R-:W-:Y:S02]  /*35e0*/  SHF.R.U32.HI R6, RZ, 0x17, R0 ;  /* 0x00000017ff067819 */ /* 0x000fe40000011600 */
[----:B------:R-:W-:Y:S02]  /*35f0*/  LOP3.LUT R12, R7, 0xff, RZ, 0xc0, !PT ;  /* 0x000000ff070c7812 */ /* 0x000fe400078ec0ff */
[----:B------:R-:W-:-:S03]  /*3600*/  LOP3.LUT R10, R6, 0xff, RZ, 0xc0, !PT ;  /* 0x000000ff060a7812 */ /* 0x000fc600078ec0ff */
        /* <DEDUP_REMOVED lines=29> */
.L_x_73:
[----:B------:R-:W-:Y:S01]  /*37e0*/  LEA R8, R12, 0xc0800000, 0x17 ;  /* 0xc08000000c087811 */ /* 0x000fe200078eb8ff */
[----:B------:R-:W-:Y:S04]  /*37f0*/  BSSY.RECONVERGENT B2, `(.L_x_78) ;  /* 0x0000036000027945 */ /* 0x000fe80003800200 */
[----:B------:R-:W-:Y:S02]  /*3800*/  IMAD.IADD R8, R5, 0x1, -R8 ;  /* 0x0000000105087824 */ /* 0x000fe400078e0a08 */
[----:B------:R-:W-:Y:S02]  /*3810*/  VIADD R5, R10, 0xffffff81 ;  /* 0xffffff810a057836 */ /* 0x000fe40000000000 */
[----:B------:R-:W0:Y:S01]  /*3820*/  MUFU.RCP R7, R8 ;  /* 0x0000000800077308 */ /* 0x000e220000001000 */
[----:B------:R-:W-:Y:S01]  /*3830*/  FADD.FTZ R9, -R8, -RZ ;  /* 0x800000ff08097221 */ /* 0x000fe20000010100 */
[----:B------:R-:W-:-:S03]  /*3840*/  IMAD R0, R5, -0x800000, R0 ;  /* 0xff80000005007824 */ /* 0x000fc600078e0200 */
[----:B0-----:R-:W-:-:S04]  /*3850*/  FFMA R10, R7, R9, 1 ;  /* 0x3f800000070a7423 */ /* 0x001fc80000000009 */
[----:B------:R-:W-:-:S04]  /*3860*/  FFMA R14, R7, R10, R7 ;  /* 0x0000000a070e7223 */ /* 0x000fc80000000007 */
[----:B------:R-:W-:-:S04]  /*3870*/  FFMA R7, R0, R14, RZ ;  /* 0x0000000e00077223 */ /* 0x000fc800000000ff */
[----:B------:R-:W-:-:S04]  /*3880*/  FFMA R10, R9, R7, R0 ;  /* 0x00000007090a7223 */ /* 0x000fc80000000000 */
[----:B------:R-:W-:Y:S01]  /*3890*/  FFMA R11, R14, R10, R7 ;  /* 0x0000000a0e0b7223 */ /* 0x000fe20000000007 */
[----:B------:R-:W-:-:S03]  /*38a0*/  IADD3 R7, PT, PT, R5, 0x7f, -R12 ;  /* 0x0000007f05077810 */ /* 0x000fc60007ffe80c */
[----:B------:R-:W-:Y:S02]  /*38b0*/  FFMA R10, R9, R11, R0 ;  /* 0x0000000b090a7223 */ /* 0x000fe40000000000 */
[----:B------:R-:W-:Y:S02]  /*38c0*/  IMAD.IADD R7, R7, 0x1, R6 ;  /* 0x0000000107077824 */ /* 0x000fe400078e0206 */
        /* <DEDUP_REMOVED lines=14> */
[CCC-:B------:R-:W-:Y:S01]  /*39b0*/  FFMA.RZ R5, R14.reuse, R10.reuse, R11.reuse ;  /* 0x0000000a0e057223 */ /* 0x1c0fe2000000c00b */
[C---:B------:R-:W-:Y:S02]  /*39c0*/  VIADD R8, R9.reuse, 0x20 ;  /* 0x0000002009087836 */ /* 0x040fe40000000000 */
[CCC-:B------:R-:W-:Y:S01]  /*39d0*/  FFMA.RM R6, R14.reuse, R10.reuse, R11.reuse ;  /* 0x0000000a0e067223 */ /* 0x1c0fe2000000400b */
        /* <DEDUP_REMOVED lines=19> */
.L_x_80:
[----:B------:R-:W-:-:S04]  /*3b10*/  LOP3.LUT R0, R0, 0x80000000, RZ, 0xc0, !PT ;  /* 0x8000000000007812 */ /* 0x000fc800078ec0ff */
[----:B------:R-:W-:Y:S01]  /*3b20*/  LOP3.LUT R0, R0, 0x7f800000, RZ, 0xfc, !PT ;  /* 0x7f80000000007812 */ /* 0x000fe200078efcff */
[----:B------:R-:W-:Y:S06]  /*3b30*/  BRA `(.L_x_81) ;  /* 0x0000000000047947 */ /* 0x000fec0003800000 */
.L_x_79:
[----:B------:R-:W-:-:S07]  /*3b40*/  IMAD R0, R7, 0x800000, R0 ;  /* 0x0080000007007824 */ /* 0x000fce00078e0200 */
.L_x_81:
[----:B------:R-:W-:Y:S05]  /*3b50*/  BSYNC.RECONVERGENT B2 ;  /* 0x0000000000027941 */ /* 0x000fea0003800200 */
.L_x_78:
[----:B------:R-:W-:Y:S05]  /*3b60*/  BRA `(.L_x_82) ;  /* 0x0000000000207947 */ /* 0x000fea0003800000 */
.L_x_77:
[----:B------:R-:W-:-:S04]  /*3b70*/  LOP3.LUT R0, R5, 0x80000000, R0, 0x48, !PT ;  /* 0x8000000005007812 */ /* 0x000fc800078e4800 */
[----:B------:R-:W-:Y:S01]  /*3b80*/  LOP3.LUT R0, R0, 0x7f800000, RZ, 0xfc, !PT ;  /* 0x7f80000000007812 */ /* 0x000fe200078efcff */
[----:B------:R-:W-:Y:S06]  /*3b90*/  BRA `(.L_x_82) ;  /* 0x0000000000147947 */ /* 0x000fec0003800000 */
.L_x_76:
[----:B------:R-:W-:Y:S01]  /*3ba0*/  LOP3.LUT R0, R5, 0x80000000, R0, 0x48, !PT ;  /* 0x8000000005007812 */ /* 0x000fe200078e4800 */
[----:B------:R-:W-:Y:S06]  /*3bb0*/  BRA `(.L_x_82) ;  /* 0x00000000000c7947 */ /* 0x000fec0003800000 */
.L_x_75:
[----:B------:R-:W0:Y:S01]  /*3bc0*/  MUFU.RSQ R0, -QNAN ;  /* 0xffc0000000007908 */ /* 0x000e220000001400 */
[----:B------:R-:W-:Y:S05]  /*3bd0*/  BRA `(.L_x_82) ;  /* 0x0000000000047947 */ /* 0x000fea0003800000 */
.L_x_74:
[----:B------:R-:W-:-:S07]  /*3be0*/  FADD.FTZ R0, R0, R5 ;  /* 0x0000000500007221 */ /* 0x000fce0000010000 */
.L_x_82:
[----:B------:R-:W-:Y:S05]  /*3bf0*/  BSYNC.RECONVERGENT B1 ;  /* 0x0000000000017941 */ /* 0x000fea0003800200 */
.L_x_72:
[----:B------:R-:W-:-:S04]  /*3c00*/  IMAD.MOV.U32 R5, RZ, RZ, 0x0 ;  /* 0x00000000ff057424 */ /* 0x000fc800078e00ff */
[----:B0-----:R-:W-:Y:S05]  /*3c10*/  RET.REL.NODEC R4 `(mc_integration_normal_vegas_kernel) ;  /* 0xffffffc004f87950 */ /* 0x001fea0003c3ffff */
        .type           $mc_integration_normal_vegas_kernel$__internal_accurate_pow,@function
        .size           $mc_integration_normal_vegas_kernel$__internal_accurate_pow,(.L_x_110 - $mc_integration_normal_vegas_kernel$__internal_accurate_pow)
$mc_integration_normal_vegas_kernel$__internal_accurate_pow:
[----:B------:R-:W-:Y:S01]  /*3c20*/  DADD R6, -RZ, |R4| ;  /* 0x00000000ff067229 */ /* 0x000fe20000000504 */
[----:B------:R-:W-:Y:S01]  /*3c30*/  IMAD.MOV.U32 R20, RZ, RZ, RZ ;  /* 0x000000ffff147224 */ /* 0x000fe200078e00ff */
[----:B------:R-:W-:Y:S01]  /*3c40*/  UMOV UR4, 0x7d2cafe2 ;  /* 0x7d2cafe200047882 */ /* 0x000fe20000000000 */
[----:B------:R-:W-:Y:S01]  /*3c50*/  IMAD.MOV.U32 R18, RZ, RZ, 0x41ad3b5a ;  /* 0x41ad3b5aff127424 */ /* 0x000fe200078e00ff */
[----:B------:R-:W-:Y:S01]  /*3c60*/  UMOV UR5, 0x3eb0f5ff ;  /* 0x3eb0f5ff00057882 */ /* 0x000fe20000000000 */
[----:B------:R-:W-:Y:S01]  /*3c70*/  IMAD.MOV.U32 R19, RZ, RZ, 0x3ed0f5d2 ;  /* 0x3ed0f5d2ff137424 */ /* 0x000fe200078e00ff */
[----:B------:R-:W-:Y:S01]  /*3c80*/  UMOV UR6, 0x3b39803f ;  /* 0x3b39803f00067882 */ /* 0x000fe20000000000 */
[----:B------:R-:W-:-:S03]  /*3c90*/  UMOV UR7, 0x3c7abc9e ;  /* 0x3c7abc9e00077882 */ /* 0x000fc60000000000 */
[----:B------:R-:W-:Y:S01]  /*3ca0*/  ISETP.GT.U32.AND P0, PT, R7, 0xfffff, PT ;  /* 0x000fffff0700780c */ /* 0x000fe20003f04070 */
[----:B------:R-:W-:-:S12]  /*3cb0*/  IMAD.MOV.U32 R10, RZ, RZ, R7 ;  /* 0x000000ffff0a7224 */ /* 0x000fd800078e0007 */
[----:B------:R-:W-:-:S10]  /*3cc0*/  @!P0 DMUL R8, R6, 1.80143985094819840000e+16 ;  /* 0x4350000006088828 */ /* 0x000fd40000000000 */
[----:B------:R-:W-:Y:S02]  /*3cd0*/  @!P0 IMAD.MOV.U32 R10, RZ, RZ, R9 ;  /* 0x000000ffff0a8224 */ /* 0x000fe400078e0009 */
[----:B------:R-:W-:-:S03]  /*3ce0*/  @!P0 IMAD.MOV.U32 R6, RZ, RZ, R8 ;  /* 0x000000ffff068224 */ /* 0x000fc600078e0008 */
[----:B------:R-:W-:Y:S01]  /*3cf0*/  LOP3.LUT R10, R10, 0x800fffff, RZ, 0xc0, !PT ;  /* 0x800fffff0a0a7812 */ /* 0x000fe200078ec0ff */
[----:B------:R-:W-:Y:S01]  /*3d00*/  IMAD.MOV.U32 R14, RZ, RZ, R6 ;  /* 0x000000ffff0e7224 */ /* 0x000fe200078e0006 */
[----:B------:R-:W-:Y:S02]  /*3d10*/  SHF.R.U32.HI R6, RZ, 0x14, R7 ;  /* 0x00000014ff067819 */ /* 0x000fe40000011607 */
[----:B------:R-:W-:Y:S02]  /*3d20*/  LOP3.LUT R15, R10, 0x3ff00000, RZ, 0xfc, !PT ;  /* 0x3ff000000a0f7812 */ /* 0x000fe400078efcff */
[----:B------:R-:W-:Y:S02]  /*3d30*/  @!P0 LEA.HI R6, R9, 0xffffffca, RZ, 0xc ;  /* 0xffffffca09068811 */ /* 0x000fe400078f60ff */
[----:B------:R-:W-:-:S03]  /*3d40*/  ISETP.GE.U32.AND P1, PT, R15, 0x3ff6a09f, PT ;  /* 0x3ff6a09f0f00780c */ /* 0x000fc60003f26070 */
[----:B------:R-:W-:-:S10]  /*3d50*/  VIADD R7, R6, 0xfffffc01 ;  /* 0xfffffc0106077836 */ /* 0x000fd40000000000 */
[----:B------:R-:W-:Y:S02]  /*3d60*/  @P1 VIADD R11, R15, 0xfff00000 ;  /* 0xfff000000f0b1836 */ /* 0x000fe40000000000 */
[----:B------:R-:W-:Y:S02]  /*3d70*/  @P1 VIADD R7, R6, 0xfffffc02 ;  /* 0xfffffc0206071836 */ /* 0x000fe40000000000 */
[----:B------:R-:W-:-:S03]  /*3d80*/  @P1 IMAD.MOV.U32 R15, RZ, RZ, R11 ;  /* 0x000000ffff0f1224 */ /* 0x000fc600078e000b */
[----:B------:R-:W-:Y:S01]  /*3d90*/  LOP3.LUT R6, R7, 0x80000000, RZ, 0x3c, !PT ;  /* 0x8000000007067812 */ /* 0x000fe200078e3cff */
[----:B------:R-:W-:Y:S02]  /*3da0*/  IMAD.MOV.U32 R7, RZ, RZ, 0x43300000 ;  /* 0x43300000ff077424 */ /* 0x000fe400078e00ff */
        /* <DEDUP_REMOVED lines=8> */
[-C--:B------:R-:W-:Y:S02]  /*3e30*/  DMUL R16, R10, R10.reuse ;  /* 0x0000000a0a107228 */ /* 0x080fe40000000000 */
[----:B------:R-:W-:Y:S02]  /*3e40*/  DADD R22, R14, -R10 ;  /* 0x000000000e167229 */ /* 0x000fe4000000080a */
[----:B------:R-:W-:-:S04]  /*3e50*/  DMUL R26, R10, R10 ;  /* 0x0000000a0a1a7228 */ /* 0x000fc80000000000 */
[----:B------:R-:W-:Y:S01]  /*3e60*/  DFMA R12, R16, UR4, R18 ;  /* 0x00000004100c7c2b */ /* 0x000fe20008000012 */
        /* <DEDUP_REMOVED lines=11> */
[----:B------:R-:W-:-:S03]  /*3f20*/  DFMA R20, R10, R10, -R26 ;  /* 0x0000000a0a14722b */ /* 0x000fc6000000081a */
        /* <DEDUP_REMOVED lines=14> */
[----:B------:R-:W-:Y:S01]  /*4010*/  DMUL R16, R10, R26 ;  /* 0x0000001a0a107228 */ /* 0x000fe20000000000 */
[----:B------:R-:W-:Y:S02]  /*4020*/  VIADD R23, R15, 0x100000 ;  /* 0x001000000f177836 */ /* 0x000fe40000000000 */
[----:B------:R-:W-:-:S03]  /*4030*/  IMAD.MOV.U32 R22, RZ, RZ, R14 ;  /* 0x000000ffff167224 */ /* 0x000fc600078e000e */
[----:B------:R-:W-:Y:S01]  /*4040*/  DADD R18, R18, -UR4 ;  /* 0x8000000412127e29 */ /* 0x000fe20008000000 */
[----:B------:R-:W-:Y:S01]  /*4050*/  UMOV UR4, 0x80000000 ;  /* 0x8000000000047882 */ /* 0x000fe20000000000 */
[C---:B------:R-:W-:Y:S01]  /*4060*/  DFMA R24, R10.reuse, R26, -R16 ;  /* 0x0000001a0a18722b */ /* 0x040fe20000000810 */
[----:B------:R-:W-:Y:S01]  /*4070*/  UMOV UR5, 0x43300000 ;  /* 0x4330000000057882 */ /* 0x000fe20000000000 */
[----:B------:R-:W-:-:S04]  /*4080*/  DFMA R20, R10, R22, R20 ;  /* 0x000000160a14722b */ /* 0x000fc80000000014 */
[----:B------:R-:W-:Y:S02]  /*4090*/  DADD R22, R12, R18 ;  /* 0x000000000c167229 */ /* 0x000fe40000000012 */
[----:B------:R-:W-:-:S06]  /*40a0*/  DFMA R24, R14, R26, R24 ;  /* 0x0000001a0e18722b */ /* 0x000fcc0000000018 */
[----:B------:R-:W-:Y:S02]  /*40b0*/  DMUL R26, R22, R16 ;  /* 0x00000010161a7228 */ /* 0x000fe40000000000 */
[----:B------:R-:W-:Y:S02]  /*40c0*/  DFMA R20, R10, R20, R24 ;  /* 0x000000140a14722b */ /* 0x000fe40000000018 */
[----:B------:R-:W-:-:S04]  /*40d0*/  DADD R24, R12, -R22 ;  /* 0x000000000c187229 */ /* 0x000fc80000000816 */
[----:B------:R-:W-:-:S04]  /*40e0*/  DFMA R12, R22, R16, -R26 ;  /* 0x00000010160c722b */ /* 0x000fc8000000081a */
[----:B------:R-:W-:-:S04]  /*40f0*/  DADD R24, R18, R24 ;  /* 0x0000000012187229 */ /* 0x000fc80000000018 */
        /* <DEDUP_REMOVED lines=9> */
[----:B------:R-:W-:Y:S02]  /*4190*/  DADD R10, R14, R10 ;  /* 0x000000000e0a7229 */ /* 0x000fe4000000000a */
[----:B------:R-:W-:Y:S01]  /*41a0*/  DADD R14, R6, -UR4 ;  /* 0x80000004060e7e29 */ /* 0x000fe20008000000 */
[----:B------:R-:W-:Y:S01]  /*41b0*/  UMOV UR4, 0xfefa39ef ;  /* 0xfefa39ef00047882 */ /* 0x000fe20000000000 */
[----:B------:R-:W-:-:S04]  /*41c0*/  UMOV UR5, 0x3fe62e42 ;  /* 0x3fe62e4200057882 */ /* 0x000fc80000000000 */
[----:B------:R-:W-:-:S08]  /*41d0*/  DADD R8, R12, R10 ;  /* 0x000000000c087229 */ /* 0x000fd0000000000a */
[--C-:B------:R-:W-:Y:S02]  /*41e0*/  DFMA R6, R14, UR4, R8.reuse ;  /* 0x000000040e067c2b */ /* 0x100fe40008000008 */
[----:B------:R-:W-:-:S06]  /*41f0*/  DADD R12, R12, -R8 ;  /* 0x000000000c0c7229 */ /* 0x000fcc0000000808 */
[----:B------:R-:W-:Y:S02]  /*4200*/  DFMA R16, R14, -UR4, R6 ;  /* 0x800000040e107c2b */ /* 0x000fe40008000006 */
[----:B------:R-:W-:-:S06]  /*4210*/  DADD R12, R10, R12 ;  /* 0x000000000a0c7229 */ /* 0x000fcc000000000c */
[----:B------:R-:W-:-:S08]  /*4220*/  DADD R16, -R8, R16 ;  /* 0x0000000008107229 */ /* 0x000fd00000000110 */
[----:B------:R-:W-:-:S08]  /*4230*/  DADD R12, R12, -R16 ;  /* 0x000000000c0c7229 */ /* 0x000fd00000000810 */
[----:B------:R-:W-:-:S08]  /*4240*/  DFMA R12, R14, UR6, R12 ;  /* 0x000000060e0c7c2b */ /* 0x000fd0000800000c */
[----:B------:R-:W-:-:S08]  /*4250*/  DADD R8, R6, R12 ;  /* 0x0000000006087229 */ /* 0x000fd0000000000c */
[----:B------:R-:W-:Y:S02]  /*4260*/  DADD R10, R6, -R8 ;  /* 0x00000000060a7229 */ /* 0x000fe40000000808 */
[----:B------:R-:W-:-:S06]  /*4270*/  DMUL R6, R8, 2 ;  /* 0x4000000008067828 */ /* 0x000fcc0000000000 */
[----:B------:R-:W-:Y:S02]  /*4280*/  DADD R12, R12, R10 ;  /* 0x000000000c0c7229 */ /* 0x000fe4000000000a */
[----:B------:R-:W-:Y:S01]  /*4290*/  DFMA R8, R8, 2, -R6 ;  /* 0x400000000808782b */ /* 0x000fe20000000806 */
[----:B------:R-:W-:Y:S02]  /*42a0*/  IMAD.MOV.U32 R10, RZ, RZ, 0x652b82fe ;  /* 0x652b82feff0a7424 */ /* 0x000fe400078e00ff */
[----:B------:R-:W-:-:S05]  /*42b0*/  IMAD.MOV.U32 R11, RZ, RZ, 0x3ff71547 ;  /* 0x3ff71547ff0b7424 */ /* 0x000fca00078e00ff */
[----:B------:R-:W-:-:S08]  /*42c0*/  DFMA R12, R12, 2, R8 ;  /* 0x400000000c0c782b */ /* 0x000fd00000000008 */
        /* <DEDUP_REMOVED lines=48> */
[----:B------:R-:W-:-:S04]  /*45d0*/  @!P1 LEA.HI R6, R10, R10, RZ, 0x1 ;  /* 0x0000000a0a069211 */ /* 0x000fc800078f08ff */
[----:B------:R-:W-:Y:S02]  /*45e0*/  @!P1 SHF.R.S32.HI R9, RZ, 0x1, R6 ;  /* 0x00000001ff099819 */ /* 0x000fe40000011406 */
[----:B------:R-:W-:-:S03]  /*45f0*/  FSEL R6, R16, RZ, P0 ;  /* 0x000000ff10067208 */ /* 0x000fc60000000000 */
[----:B------:R-:W-:Y:S02]  /*4600*/  @!P1 IMAD.IADD R8, R10, 0x1, -R9 ;  /* 0x000000010a089824 */ /* 0x000fe400078e0a09 */
[----:B------:R-:W-:-:S03]  /*4610*/  @!P1 IMAD R15, R9, 0x100000, R15 ;  /* 0x00100000090f9824 */ /* 0x000fc600078e020f */
[----:B------:R-:W-:Y:S01]  /*4620*/  @!P1 LEA R9, R8, 0x3ff00000, 0x14 ;  /* 0x3ff0000008099811 */ /* 0x000fe200078ea0ff */
[----:B------:R-:W-:-:S06]  /*4630*/  @!P1 IMAD.MOV.U32 R8, RZ, RZ, RZ ;  /* 0x000000ffff089224 */ /* 0x000fcc00078e00ff */
[----:B------:R-:W-:-:S11]  /*4640*/  @!P1 DMUL R6, R14, R8 ;  /* 0x000000080e069228 */ /* 0x000fd60000000000 */
.L_x_83:
[----:B------:R-:W-:Y:S02]  /*4650*/  DFMA R12, R12, R6, R6 ;  /* 0x000000060c0c722b */ /* 0x000fe40000000006 */
[----:B------:R-:W-:-:S08]  /*4660*/  DSETP.NEU.AND P0, PT, |R6|, +INF , PT ;  /* 0x7ff000000600742a */ /* 0x000fd00003f0d200 */
[----:B------:R-:W-:Y:S01]  /*4670*/  FSEL R8, R6, R12, !P0 ;  /* 0x0000000c06087208 */ /* 0x000fe20004000000 */
[----:B------:R-:W-:Y:S01]  /*4680*/  IMAD.MOV.U32 R6, RZ, RZ, R0 ;  /* 0x000000ffff067224 */ /* 0x000fe200078e0000 */
[----:B------:R-:W-:Y:S01]  /*4690*/  FSEL R9, R7, R13, !P0 ;  /* 0x0000000d07097208 */ /* 0x000fe20004000000 */
[----:B------:R-:W-:-:S04]  /*46a0*/  IMAD.MOV.U32 R7, RZ, RZ, 0x0 ;  /* 0x00000000ff077424 */ /* 0x000fc800078e00ff */
[----:B------:R-:W-:Y:S05]  /*46b0*/  RET.REL.NODEC R6 `(mc_integration_normal_vegas_kernel) ;  /* 0xffffffb806507950 */ /* 0x000fea0003c3ffff */
.L_x_84:
        /* <DEDUP_REMOVED lines=12> */
.L_x_110:


//--------------------- .text.mc_integration_normal_kernel --------------------------
	.section	.text.mc_integration_normal_kernel,"ax",@progbits
	.align	128
        .global         mc_integration_normal_kernel
        .type           mc_integration_normal_kernel,@function
        .size           mc_integration_normal_kernel,(.L_x_112 - mc_integration_normal_kernel)
        .other          mc_integration_normal_kernel,@"STO_CUDA_ENTRY STV_DEFAULT"
mc_integration_normal_kernel:
.text.mc_integration_normal_kernel:
        /* <DEDUP_REMOVED lines=41> */
.L_x_93:
        /* <DEDUP_REMOVED lines=9> */
.L_x_88:
[----:B------:R-:W-:-:S06]  /*0320*/  IMAD R3, R4, 0x4, R1 ;  /* 0x0000000404037824 */ /* 0x000fcc00078e0201 */
[----:B------:R-:W5:Y:S01]  /*0330*/  LDL R3, [R3+0x4] ;  /* 0x0000040003037983 */ /* 0x000f620000100800 */
[----:B------:R-:W-:-:S07]  /*0340*/  IMAD.MOV.U32 R14, RZ, RZ, RZ ;  /* 0x000000ffff0e7224 */ /* 0x000fce00078e00ff */
.L_x_87:
        /* <DEDUP_REMOVED lines=185> */
[----:B------:R-:W-:Y:S01]  /*0ee0*/  UMOV UR5, URZ ;  /* 0x000000ff00057c82 */ /* 0x000fe20008000000 */
[----:B------:R-:W-:Y:S01]  /*0ef0*/  CS2R R4, SRZ ;  /* 0x0000000000047805 */ /* 0x000fe2000001ff00 */
[----:B------:R-:W-:Y:S02]  /*0f00*/  IMAD.MOV.U32 R6, RZ, RZ, RZ ;  /* 0x000000ffff067224 */ /* 0x000fe400078e00ff */
[----:B------:R-:W-:Y:S02]  /*0f10*/  IMAD.MOV.U32 R9, RZ, RZ, RZ ;  /* 0x000000ffff097224 */ /* 0x000fe400078e00ff */
[----:B------:R-:W-:Y:S02]  /*0f20*/  IMAD.U32 R7, RZ, RZ, UR4 ;  /* 0x00000004ff077e24 */ /* 0x000fe4000f8e00ff */
[----:B------:R-:W-:-:S07]  /*0f30*/  IMAD.U32 R8, RZ, RZ, UR5 ;  /* 0x00000005ff087e24 */ /* 0x000fce000f8e00ff */
.L_x_90:
[----:B------:R-:W-:-:S06]  /*0f40*/  IMAD R3, R4, 0x4, R1 ;  /* 0x0000000404037824 */ /* 0x000fcc00078e0201 */
[----:B------:R-:W5:Y:S01]  /*0f50*/  LDL R3, [R3+0x4] ;  /* 0x0000040003037983 */ /* 0x000f620000100800 */
[----:B------:R-:W-:-:S07]  /*0f60*/  IMAD.MOV.U32 R14, RZ, RZ, RZ ;  /* 0x000000ffff0e7224 */ /* 0x000fce00078e00ff */
.L_x_89:
        /* <DEDUP_REMOVED lines=177> */
[----:B------:R1:W-:Y:S01]  /*1a80*/  STL [R1+0x4], R5 ;  /* 0x0000040501007387 */ /* 0x0003e20000100800 */
[----:B------:R-:W-:-:S03]  /*1a90*/  ULOP3.LUT UR4, UR6, 0x3, URZ, 0xc0, !UPT ;  /* 0x0000000306047892 */ /* 0x000fc6000f8ec0ff */
[----:B------:R1:W-:Y:S01]  /*1aa0*/  STL.64 [R1+0x8], R8 ;  /* 0x0000080801007387 */ /* 0x0003e20000100a00 */
[----:B------:R-:W-:-:S03]  /*1ab0*/  UISETP.NE.U32.AND UP0, UPT, UR4, 0x3, UPT ;  /* 0x000000030400788c */ /* 0x000fc6000bf05070 */
[----:B------:R1:W-:Y:S01]  /*1ac0*/  STL.64 [R1+0x10], R6 ;  /* 0x0000100601007387 */ /* 0x0003e20000100a00 */
[----:B------:R-:W-:-:S09]  /*1ad0*/  UISETP.NE.AND.EX UP0, UPT, URZ, URZ, UPT, UP0 ;  /* 0x000000ffff00728c */ /* 0x000fd2000bf05300 */
[----:B------:R-:W-:Y:S05]  /*1ae0*/  BRA.U UP0, `(.L_x_86) ;  /* 0x0000000900f87547 */ /* 0x000fea000b800000 */
[----:B------:R-:W-:Y:S01]  /*1af0*/  UMOV UR4, URZ ;  /* 0x000000ff00047c82 */ /* 0x000fe20008000000 */
[----:B------:R-:W-:Y:S01]  /*1b00*/  UMOV UR5, URZ ;  /* 0x000000ff00057c82 */ /* 0x000fe20008000000 */
[----:B-1----:R-:W-:Y:S01]  /*1b10*/  CS2R R4, SRZ ;  /* 0x0000000000047805 */ /* 0x002fe2000001ff00 */
[----:B------:R-:W-:Y:S02]  /*1b20*/  IMAD.MOV.U32 R6, RZ, RZ, RZ ;  /* 0x000000ffff067224 */ /* 0x000fe400078e00ff */
[----:B------:R-:W-:Y:S02]  /*1b30*/  IMAD.MOV.U32 R9, RZ, RZ, RZ ;  /* 0x000000ffff097224 */ /* 0x000fe400078e00ff */
[----:B------:R-:W-:Y:S02]  /*1b40*/  IMAD.U32 R7, RZ, RZ, UR4 ;  /* 0x00000004ff077e24 */ /* 0x000fe4000f8e00ff */
[----:B------:R-:W-:-:S07]  /*1b50*/  IMAD.U32 R8, RZ, RZ, UR5 ;  /* 0x00000005ff087e24 */ /* 0x000fce000f8e00ff */
.L_x_92:
[----:B------:R-:W-:-:S06]  /*1b60*/  IMAD R3, R4, 0x4, R1 ;  /* 0x0000000404037824 */ /* 0x000fcc00078e0201 */
[----:B------:R-:W5:Y:S01]  /*1b70*/  LDL R3, [R3+0x4] ;  /* 0x0000040003037983 */ /* 0x000f620000100800 */
[----:B------:R-:W-:-:S07]  /*1b80*/  IMAD.MOV.U32 R14, RZ, RZ, RZ ;  /* 0x000000ffff0e7224 */ /* 0x000fce00078e00ff */
.L_x_91:
        /* <DEDUP_REMOVED lines=180> */
.L_x_86:
        /* <DEDUP_REMOVED lines=8> */
.L_x_85:
[----:B------:R-:W3:Y:S01]  /*2750*/  LDC.64 R10, c[0x3][0x48] ;  /* 0x00c01200ff0a7b82 */ /* 0x000ee20000000a00 */
[----:B------:R-:W-:Y:S01]  /*2760*/  SHF.R.U32.HI R0, RZ, 0x2, R5 ;  /* 0x00000002ff007819 */ /* 0x000fe20000011605 */
[----:B------:R-:W-:Y:S01]  /*2770*/  IMAD.SHL.U32 R3, R7, 0x10, RZ ;  /* 0x0000001007037824 */ /* 0x000fe200078e00ff */
[----:B------:R-:W-:Y:S01]  /*2780*/  BSSY.RECONVERGENT B0, `(.L_x_94) ;  /* 0x000001f000007945 */ /* 0x000fe20003800200 */
[----:B------:R-:W-:Y:S01]  /*2790*/  IMAD.MOV.U32 R26, RZ, RZ, 0x2f800000 ;  /* 0x2f800000ff1a7424 */ /* 0x000fe200078e00ff */
[----:B------:R-:W-:-:S03]  /*27a0*/  LOP3.LUT R0, R0, R5, RZ, 0x3c, !PT ;  /* 0x0000000500007212 */ /* 0x000fc600078e3cff */
[----:B012---:R-:W0:Y:S02]  /*27b0*/  LDC.64 R4, c[0x0][0x390] ;  /* 0x0000e400ff047b82 */ /* 0x007e240000000a00 */
[----:B------:R-:W-:-:S05]  /*27c0*/  IMAD.SHL.U32 R6, R0, 0x2, RZ ;  /* 0x0000000200067824 */ /* 0x000fca00078e00ff */
[----:B------:R-:W-:Y:S02]  /*27d0*/  LOP3.LUT R6, R0, R6, R3, 0x96, !PT ;  /* 0x0000000600067212 */ /* 0x000fe400078e9603 */
[----:B------:R-:W-:Y:S02]  /*27e0*/  SHF.R.U32.HI R3, RZ, 0x2, R8 ;  /* 0x00000002ff037819 */ /* 0x000fe40000011608 */
[----:B------:R-:W-:Y:S02]  /*27f0*/  LOP3.LUT R6, R6, R7, RZ, 0x3c, !PT ;  /* 0x0000000706067212 */ /* 0x000fe400078e3cff */
[----:B------:R-:W-:Y:S01]  /*2800*/  LOP3.LUT R3, R3, R8, RZ, 0x3c, !PT ;  /* 0x0000000803037212 */ /* 0x000fe200078e3cff */
[----:B---3--:R-:W-:-:S04]  /*2810*/  IMAD R10, R2, R11, R10 ;  /* 0x0000000b020a7224 */ /* 0x008fc800078e020a */
[C---:B------:R-:W-:Y:S02]  /*2820*/  IMAD.SHL.U32 R7, R3.reuse, 0x2, RZ ;  /* 0x0000000203077824 */ /* 0x040fe400078e00ff */
[----:B------:R-:W-:Y:S01]  /*2830*/  IMAD.SHL.U32 R8, R6, 0x10, RZ ;  /* 0x0000001006087824 */ /* 0x000fe200078e00ff */
[C---:B------:R-:W-:Y:S02]  /*2840*/  LOP3.LUT R9, R10.reuse, 0xaad26b49, RZ, 0x3c, !PT ;  /* 0xaad26b490a097812 */ /* 0x040fe400078e3cff */
[----:B------:R-:W-:Y:S01]  /*2850*/  ISETP.GT.AND P0, PT, R10, -0x1, PT ;  /* 0xffffffff0a00780c */ /* 0x000fe20003f04270 */
[----:B------:R-:W-:Y:S01]  /*2860*/  IMAD.MOV.U32 R10, RZ, RZ, -0x266e14b1 ;  /* 0xd991eb4fff0a7424 */ /* 0x000fe200078e00ff */
[----:B------:R-:W-:Y:S01]  /*2870*/  LOP3.LUT R7, R3, R7, R8, 0x96, !PT ;  /* 0x0000000703077212 */ /* 0x000fe200078e9608 */
[----:B------:R-:W-:Y:S02]  /*2880*/  IMAD R9, R9, 0x4182bed5, RZ ;  /* 0x4182bed509097824 */ /* 0x000fe400078e02ff */
[----:B0-----:R-:W-:Y:S01]  /*2890*/  FADD R3, R5, -R4 ;  /* 0x8000000405037221 */ /* 0x001fe20000000000 */
[----:B------:R-:W-:-:S02]  /*28a0*/  SEL R10, R10, 0x8bf16996, P0 ;  /* 0x8bf169960a0a7807 */ /* 0x000fc40000000000 */
[----:B------:R-:W-:Y:S02]  /*28b0*/  LOP3.LUT R7, R7, R6, RZ, 0x3c, !PT ;  /* 0x0000000607077212 */ /* 0x000fe400078e3cff */
[----:B------:R-:W-:-:S04]  /*28c0*/  IADD3 R9, PT, PT, R10, 0x64f0c9, R9 ;  /* 0x0064f0c90a097810 */ /* 0x000fc80007ffe009 */
[C---:B------:R-:W-:Y:S02]  /*28d0*/  IADD3 R0, PT, PT, R9.reuse, 0x587c5, R6 ;  /* 0x000587c509007810 */ /* 0x040fe40007ffe006 */
[----:B------:R-:W-:Y:S02]  /*28e0*/  IADD3 R7, PT, PT, R9, 0xb0f8a, R7 ;  /* 0x000b0f8a09077810 */ /* 0x000fe40007ffe007 */
[----:B------:R-:W-:Y:S02]  /*28f0*/  I2FP.F32.U32 R0, R0 ;  /* 0x0000000000007245 */ /* 0x000fe40000201000 */
[----:B------:R-:W-:-:S03]  /*2900*/  I2FP.F32.U32 R7, R7 ;  /* 0x0000000700077245 */ /* 0x000fc60000201000 */
[-C--:B------:R-:W-:Y:S02]  /*2910*/  FFMA R0, R0, R26.reuse, 1.1641532182693481445e-10 ;  /* 0x2f00000000007423 */ /* 0x080fe4000000001a */
[----:B------:R-:W-:Y:S02]  /*2920*/  FFMA R26, R7, R26, 1.1641532182693481445e-10 ;  /* 0x2f000000071a7423 */ /* 0x000fe4000000001a */
[----:B------:R-:W-:Y:S01]  /*2930*/  FFMA R3, R3, R0, R4 ;  /* 0x0000000003037223 */ /* 0x000fe20000000004 */
[----:B------:R-:W-:-:S03]  /*2940*/  MOV R0, 0x2970 ;  /* 0x0000297000007802 */ /* 0x000fc60000000f00 */
[----:B------:R0:W1:Y:S04]  /*2950*/  F2F.F64.F32 R4, R3 ;  /* 0x0000000300047310 */ /* 0x0000680000201800 */
[----:B01----:R-:W-:Y:S05]  /*2960*/  CALL.REL.NOINC `($mc_integration_normal_kernel$__internal_accurate_pow) ;  /* 0x0000000800407944 */ /* 0x003fea0003c00000 */
[----:B------:R-:W-:Y:S05]  /*2970*/  BSYNC.RECONVERGENT B0 ;  /* 0x0000000000007941 */ /* 0x000fea0003800200 */
.L_x_94:
        /* <DEDUP_REMOVED lines=15> */
.L_x_96:
[----:B------:R-:W-:Y:S05]  /*2a70*/  BSYNC.RECONVERGENT B0 ;  /* 0x0000000000007941 */ /* 0x000fea0003800200 */
.L_x_95:
        /* <DEDUP_REMOVED lines=14> */
[----:B------:R-:W-:Y:S02]  /*2b60*/  IMAD.SHL.U32 R3, R3, 0x800000, RZ ;  /* 0x0080000003037824 */ /* 0x000fe400078e00ff */
[----:B0-----:R-:W-:Y:S01]  /*2b70*/  DFMA R8, R6, -R4, 1 ;  /* 0x3ff000000608742b */ /* 0x001fe20000000804 */
[----:B------:R-:W-:-:S04]  /*2b80*/  FFMA R11, R0, 1.4426950216293334961, -R11 ;  /* 0x3fb8aa3b000b7823 */ /* 0x000fc8000000080b */
[----:B------:R-:W-:-:S03]  /*2b90*/  FFMA R0, R0, 1.925963033500011079e-08, R11 ;  /* 0x32a5706000007823 */ /* 0x000fc6000000000b */
[----:B------:R-:W-:-:S03]  /*2ba0*/  DFMA R8, R8, R8, R8 ;  /* 0x000000080808722b */ /* 0x000fc60000000008 */
[----:B------:R-:W0:Y:S05]  /*2bb0*/  MUFU.EX2 R0, R0 ;  /* 0x0000000000007308 */ /* 0x000e2a0000000800 */
[----:B------:R-:W-:-:S08]  /*2bc0*/  DFMA R8, R6, R8, R6 ;  /* 0x000000080608722b */ /* 0x000fd00000000006 */
[----:B------:R-:W-:Y:S01]  /*2bd0*/  DFMA R10, R8, -R4, 1 ;  /* 0x3ff00000080a742b */ /* 0x000fe20000000804 */
[----:B0-----:R-:W-:-:S04]  /*2be0*/  FMUL R3, R3, R0 ;  /* 0x0000000003037220 */ /* 0x001fc80000400000 */
[----:B------:R-:W0:Y:S03]  /*2bf0*/  F2F.F64.F32 R6, R3 ;  /* 0x0000000300067310 */ /* 0x000e260000201800 */
        /* <DEDUP_REMOVED lines=9> */
[----:B------:R-:W-:Y:S05]  /*2c90*/  CALL.REL.NOINC `($__internal_4_$__cuda_sm20_div_rn_f64_full) ;  /* 0x0000000000387944 */ /* 0x000fea0003c00000 */
[----:B------:R-:W-:Y:S02]  /*2ca0*/  IMAD.MOV.U32 R4, RZ, RZ, R12 ;  /* 0x000000ffff047224 */ /* 0x000fe400078e000c */
[----:B------:R-:W-:-:S07]  /*2cb0*/  IMAD.MOV.U32 R5, RZ, RZ, R13 ;  /* 0x000000ffff057224 */ /* 0x000fce00078e000d */
.L_x_98:
[----:B------:R-:W-:Y:S05]  /*2cc0*/  BSYNC.RECONVERGENT B0 ;  /* 0x0000000000007941 */ /* 0x000fea0003800200 */
.L_x_97:
[----:B------:R-:W0:Y:S02]  /*2cd0*/  F2F.F32.F64 R5, R4 ;  /* 0x0000000400057310 */ /* 0x000e240000301000 */
[----:B0-----:R-:W-:-:S13]  /*2ce0*/  FSETP.GEU.AND P0, PT, R26, R5, PT ;  /* 0x000000051a00720b */ /* 0x001fda0003f0e000 */
[----:B------:R-:W0:Y:S01]  /*2cf0*/  @!P0 LDC.64 R6, c[0x0][0x380] ;  /* 0x0000e000ff068b82 */ /* 0x000e220000000a00 */
[----:B------:R-:W-:Y:S02]  /*2d00*/  @!P0 IMAD.MOV.U32 R3, RZ, RZ, 0x1 ;  /* 0x00000001ff038424 */ /* 0x000fe400078e00ff */
[----:B0-----:R-:W-:-:S05]  /*2d10*/  @!P0 IMAD.WIDE R6, R2, 0x4, R6 ;  /* 0x0000000402068825 */ /* 0x001fca00078e0206 */
[----:B------:R0:W-:Y:S01]  /*2d20*/  @!P0 STG.E desc[UR8][R6.64], R3 ;  /* 0x0000000306008986 */ /* 0x0001e2000c101908 */
[----:B------:R-:W-:Y:S05]  /*2d30*/  @!P0 EXIT ;  /* 0x000000000000894d */ /* 0x000fea0003800000 */
[----:B------:R-:W1:Y:S02]  /*2d40*/  LDC.64 R4, c[0x0][0x380] ;  /* 0x0000e000ff047b82 */ /* 0x000e640000000a00 */
[----:B-1----:R-:W-:-:S05]  /*2d50*/  IMAD.WIDE R4, R2, 0x4, R4 ;  /* 0x0000000402047825 */ /* 0x002fca00078e0204 */
[----:B------:R-:W-:Y:S01]  /*2d60*/  STG.E desc[UR8][R4.64], RZ ;  /* 0x000000ff04007986 */ /* 0x000fe2000c101908 */
[----:B------:R-:W-:Y:S05]  /*2d70*/  EXIT ;  /* 0x000000000000794d */ /* 0x000fea0003800000 */
        .weak           $__internal_4_$__cuda_sm20_div_rn_f64_full
        .type           $__internal_4_$__cuda_sm20_div_rn_f64_full,@function
        .size           $__internal_4_$__cuda_sm20_div_rn_f64_full,($mc_integration_normal_kernel$__internal_accurate_pow - $__internal_4_$__cuda_sm20_div_rn_f64_full)
$__internal_4_$__cuda_sm20_div_rn_f64_full:
        /* <DEDUP_REMOVED lines=32> */
[----:B------:R-:W-:-:S05]  /*2f80*/  IMAD.MOV.U32 R6, RZ, RZ, 0x40000000 ;  /* 0x40000000ff067424 */ /* 0x000fca00078e00ff */
[----:B------:R-:W-:-:S04]  /*2f90*/  VIADDMNMX R3, R3, -R6, 0xb9600000, !PT ;  /* 0xb960000003037446 */ /* 0x000fc80007800906 */
[----:B------:R-:W-:-:S05]  /*2fa0*/  VIMNMX R6, PT, PT, R3, 0x46a00000, PT ;  /* 0x46a0000003067848 */ /* 0x000fca0003fe0100 */
        /* <DEDUP_REMOVED lines=23> */
.L_x_100:
        /* <DEDUP_REMOVED lines=15> */
.L_x_102:
[----:B------:R-:W-:Y:S01]  /*3210*/  LOP3.LUT R13, R7, 0x80000, RZ, 0xfc, !PT ;  /* 0x00080000070d7812 */ /* 0x000fe200078efcff */
[----:B------:R-:W-:-:S07]  /*3220*/  IMAD.MOV.U32 R12, RZ, RZ, R6 ;  /* 0x000000ffff0c7224 */ /* 0x000fce00078e0006 */
.L_x_101:
[----:B------:R-:W-:Y:S05]  /*3230*/  BSYNC.RECONVERGENT B1 ;  /* 0x0000000000017941 */ /* 0x000fea0003800200 */
.L_x_99:
[----:B------:R-:W-:Y:S02]  /*3240*/  IMAD.MOV.U32 R4, RZ, RZ, R0 ;  /* 0x000000ffff047224 */ /* 0x000fe400078e0000 */
[----:B------:R-:W-:-:S04]  /*3250*/  IMAD.MOV.U32 R5, RZ, RZ, 0x0 ;  /* 0x00000000ff057424 */ /* 0x000fc800078e00ff */
[----:B------:R-:W-:Y:S05]  /*3260*/  RET.REL.NODEC R4 `(mc_integration_normal_kernel) ;  /* 0xffffffcc04647950 */ /* 0x000fea0003c3ffff */
        .type           $mc_integration_normal_kernel$__internal_accurate_pow,@function
        .size           $mc_integration_normal_kernel$__internal_accurate_pow,(.L_x_112 - $mc_integration_normal_kernel$__internal_accurate_pow)
$mc_integration_normal_kernel$__internal_accurate_pow:
        /* <DEDUP_REMOVED lines=17> */
[----:B------:R-:W-:Y:S01]  /*3380*/  @!P0 LEA.HI R6, R9, 0xffffffca, RZ, 0xc ;  /* 0xffffffca09068811 */ /* 0x000fe200078f60ff */
[----:B------:R-:W-:Y:S01]  /*3390*/  IMAD.MOV.U32 R9, RZ, RZ, 0x43300000 ;  /* 0x43300000ff097424 */ /* 0x000fe200078e00ff */
[----:B------:R-:W-:-:S03]  /*33a0*/  ISETP.GE.U32.AND P1, PT, R13, 0x3ff6a09f, PT ;  /* 0x3ff6a09f0d00780c */ /* 0x000fc60003f26070 */
[----:B------:R-:W-:-:S10]  /*33b0*/  VIADD R8, R6, 0xfffffc01 ;  /* 0xfffffc0106087836 */ /* 0x000fd40000000000 */
[----:B------:R-:W-:Y:S02]  /*33c0*/  @P1 VIADD R11, R13, 0xfff00000 ;  /* 0xfff000000d0b1836 */ /* 0x000fe40000000000 */
[----:B------:R-:W-:Y:S02]  /*33d0*/  @P1 VIADD R8, R6, 0xfffffc02 ;  /* 0xfffffc0206081836 */ /* 0x000fe40000000000 */
[----:B------:R-:W-:-:S03]  /*33e0*/  @P1 IMAD.MOV.U32 R13, RZ, RZ, R11 ;  /* 0x000000ffff0d1224 */ /* 0x000fc600078e000b */
[----:B------:R-:W-:-:S03]  /*33f0*/  LOP3.LUT R8, R8, 0x80000000, RZ, 0x3c, !PT ;  /* 0x8000000008087812 */ /* 0x000fc600078e3cff */
        /* <DEDUP_REMOVED lines=24> */
[----:B------:R-:W-:-:S05]  /*3580*/  DMUL R14, R14, R22 ;  /* 0x000000160e0e7228 */ /* 0x000fca0000000000 */
[----:B------:R-:W-:Y:S01]  /*3590*/  DFMA R16, R18, R16, UR4 ;  /* 0x0000000412107e2b */ /* 0x000fe20008000010 */
[----:B------:R-:W-:Y:S01]  /*35a0*/  UMOV UR4, 0x99999dfb ;  /* 0x99999dfb00047882 */ /* 0x000fe20000000000 */
[----:B------:R-:W-:-:S06]  /*35b0*/  UMOV UR5, 0x3f899999 ;  /* 0x3f89999900057882 */ /* 0x000fcc0000000000 */
[----:B------:R-:W-:Y:S01]  /*35c0*/  DFMA R20, R18, R16, UR4 ;  /* 0x0000000412147e2b */ /* 0x000fe20008000010 */
[----:B------:R-:W-:Y:S01]  /*35d0*/  UMOV UR4, 0x55555555 ;  /* 0x5555555500047882 */ /* 0x000fe20000000000 */
[----:B------:R-:W-:Y:S01]  /*35e0*/  UMOV UR5, 0x3fb55555 ;  /* 0x3fb5555500057882 */ /* 0x000fe20000000000 */
[----:B------:R-:W-:-:S05]  /*35f0*/  DMUL R16, R10, R10 ;  /* 0x0000000a0a107228 */ /* 0x000fca0000000000 */
[----:B------:R-:W-:-:S03]  /*3600*/  DFMA R12, R18, R20, UR4 ;  /* 0x00000004120c7e2b */ /* 0x000fc60008000014 */
[----:B------:R-:W-:-:S05]  /*3610*/  DFMA R24, R10, R10, -R16 ;  /* 0x0000000a0a18722b */ /* 0x000fca0000000810 */
        /* <DEDUP_REMOVED lines=9> */
[----:B------:R-:W-:Y:S01]  /*36b0*/  UMOV UR5, 0x43300000 ;  /* 0x4330000000057882 */ /* 0x000fe20000000000 */
[C---:B------:R-:W-:Y:S02]  /*36c0*/  DFMA R22, R10.reuse, R22, R24 ;  /* 0x000000160a16722b */ /* 0x040fe40000000018 */
[----:B------:R-:W-:Y:S02]  /*36d0*/  DFMA R24, R10, R16, -R20 ;  /* 0x000000100a18722b */ /* 0x000fe40000000814 */
[----:B------:R-:W-:Y:S01]  /*36e0*/  DADD R8, R8, -UR4 ;  /* 0x8000000408087e29 */ /* 0x000fe20008000000 */
[----:B------:R-:W-:Y:S01]  /*36f0*/  UMOV UR4, 0xfefa39ef ;  /* 0xfefa39ef00047882 */ /* 0x000fe20000000000 */
[----:B------:R-:W-:-:S04]  /*3700*/  UMOV UR5, 0x3fe62e42 ;  /* 0x3fe62e4200057882 */ /* 0x000fc80000000000 */
        /* <DEDUP_REMOVED lines=16> */
[----:B------:R-:W-:-:S08]  /*3810*/  DADD R10, R14, R10 ;  /* 0x000000000e0a7229 */ /* 0x000fd0000000000a */
        /* <DEDUP_REMOVED lines=72> */
.L_x_103:
[----:B------:R-:W-:Y:S02]  /*3ca0*/  DFMA R12, R12, R6, R6 ;  /* 0x000000060c0c722b */ /* 0x000fe40000000006 */
[----:B------:R-:W-:-:S08]  /*3cb0*/  DSETP.NEU.AND P0, PT, |R6|, +INF , PT ;  /* 0x7ff000000600742a */ /* 0x000fd00003f0d200 */
[----:B------:R-:W-:Y:S01]  /*3cc0*/  FSEL R8, R6, R12, !P0 ;  /* 0x0000000c06087208 */ /* 0x000fe20004000000 */
[----:B------:R-:W-:Y:S01]  /*3cd0*/  IMAD.MOV.U32 R6, RZ, RZ, R0 ;  /* 0x000000ffff067224 */ /* 0x000fe200078e0000 */
[----:B------:R-:W-:Y:S01]  /*3ce0*/  FSEL R9, R7, R13, !P0 ;  /* 0x0000000d07097208 */ /* 0x000fe20004000000 */
[----:B------:R-:W-:-:S04]  /*3cf0*/  IMAD.MOV.U32 R7, RZ, RZ, 0x0 ;  /* 0x00000000ff077424 */ /* 0x000fc800078e00ff */
[----:B------:R-:W-:Y:S05]  /*3d00*/  RET.REL.NODEC R6 `(mc_integration_normal_kernel) ;  /* 0xffffffc006bc7950 */ /* 0x000fea0003c3ffff */
.L_x_104:
        /* <DEDUP_REMOVED lines=15> */
.L_x_112:


//--------------------- .nv.global.init           --------------------------
	.section	.nv.global.init,"aw",@progbits
	.align	4
.nv.global.init:
	.type		mrg32k3aM1SubSeq,@object
	.size		mrg32k3aM1SubSeq,(mrg32k3aM2SubSeq - mrg32k3aM1SubSeq)
mrg32k3aM1SubSeq:
        /*0000*/ 	.byte	0x0b, 0xcc, 0xee, 0x04, 0x73, 0x29, 0x8b, 0x6f, 0xf6, 0x53, 0x03, 0xf6, 0x23, 0xf6, 0xea, 0xda
        /* <DEDUP_REMOVED lines=125> */
	.type		mrg32k3aM2SubSeq,@object
	.size		mrg32k3aM2SubSeq,(mrg32k3aM1 - mrg32k3aM2SubSeq)
mrg32k3aM2SubSeq:
        /* <DEDUP_REMOVED lines=126> */
	.type		mrg32k3aM1,@object
	.size		mrg32k3aM1,(mrg32k3aM1Seq - mrg32k3aM1)
mrg32k3aM1:
        /* <DEDUP_REMOVED lines=144> */
	.type		mrg32k3aM1Seq,@object
	.size		mrg32k3aM1Seq,(mrg32k3aM2 - mrg32k3aM1Seq)
mrg32k3aM1Seq:
        /* <DEDUP_REMOVED lines=144> */
	.type		mrg32k3aM2,@object
	.size		mrg32k3aM2,(mrg32k3aM2Seq - mrg32k3aM2)
mrg32k3aM2:
        /* <DEDUP_REMOVED lines=144> */
	.type		mrg32k3aM2Seq,@object
	.size		mrg32k3aM2Seq,(precalc_xorwow_matrix - mrg32k3aM2Seq)
mrg32k3aM2Seq:
        /* <DEDUP_REMOVED lines=144> */
	.type		precalc_xorwow_matrix,@object
	.size		precalc_xorwow_matrix,(precalc_xorwow_offset_matrix - precalc_xorwow_matrix)
precalc_xorwow_matrix:
        /* <DEDUP_REMOVED lines=6400> */
	.type		precalc_xorwow_offset_matrix,@object
	.size		precalc_xorwow_offset_matrix,(.L_1 - precalc_xorwow_offset_matrix)
precalc_xorwow_offset_matrix:
        /* <DEDUP_REMOVED lines=6400> */
.L_1:


//--------------------- .nv.shared.reserved.0     --------------------------
	.section	.nv.shared.reserved.0,"aw",@nobits
	.weak		__nv_reservedSMEM_offset_0_alias
	.size		__nv_reservedSMEM_offset_0_alias, 0, 64
	.other		__nv_reservedSMEM_offset_0_alias,@"STO_CUDA_RESERVED_SHARED STV_DEFAULT"
__nv_reservedSMEM_offset_0_alias:
	.zero		0
	.zero		64


//--------------------- .nv.constant0.mc_integration_normal_kernel_2 --------------------------
	.section	.nv.constant0.mc_integration_normal_kernel_2,"a",@progbits
	.sectionflags	@""
	.align	4
.nv.constant0.mc_integration_normal_kernel_2:
	.zero		928


//--------------------- .nv.constant0.mc_integration_normal_vegas_kernel --------------------------
	.section	.nv.constant0.mc_integration_normal_vegas_kernel,"a",@progbits
	.sectionflags	@""
	.align	4
.nv.constant0.mc_integration_normal_vegas_kernel:
	.zero		920


//--------------------- .nv.constant0.mc_integration_normal_kernel --------------------------
	.section	.nv.constant0.mc_integration_normal_kernel,"a",@progbits
	.sectionflags	@""
	.align	4
.nv.constant0.mc_integration_normal_kernel:
	.zero		920


//--------------------- SYMBOLS --------------------------

	.type		.nv.reservedSmem.offset0,@object
	.size		.nv.reservedSmem.offset0,0x4
